//
// Generated by NVIDIA NVVM Compiler
//
// Compiler Build ID: CL-36424714
// Cuda compilation tools, release 13.0, V13.0.88
// Based on NVVM 20.0.0
//

.version 9.0
.target sm_100
.address_size 64

	// .globl	forward_hidden1

.visible .entry forward_hidden1(
	.param .u64 .ptr .align 1 forward_hidden1_param_0,
	.param .u64 .ptr .align 1 forward_hidden1_param_1,
	.param .u64 .ptr .align 1 forward_hidden1_param_2,
	.param .u32 forward_hidden1_param_3,
	.param .u32 forward_hidden1_param_4
)
{
	.reg .pred 	%p<11>;
	.reg .b32 	%r<38>;
	.reg .b32 	%f<113>;
	.reg .b64 	%rd<58>;

	ld.param.u64 	%rd10, [forward_hidden1_param_0];
	ld.param.u64 	%rd11, [forward_hidden1_param_1];
	ld.param.u64 	%rd9, [forward_hidden1_param_2];
	ld.param.u32 	%r23, [forward_hidden1_param_3];
	ld.param.u32 	%r24, [forward_hidden1_param_4];
	cvta.to.global.u64 	%rd1, %rd11;
	cvta.to.global.u64 	%rd2, %rd10;
	mov.u32 	%r25, %ctaid.x;
	mov.u32 	%r26, %ntid.x;
	mov.u32 	%r27, %tid.x;
	mad.lo.s32 	%r1, %r25, %r26, %r27;
	setp.ge.s32 	%p1, %r1, %r24;
	@%p1 bra 	$L__BB0_15;
	setp.lt.s32 	%p2, %r23, 1;
	mov.f32 	%f112, 0f00000000;
	@%p2 bra 	$L__BB0_14;
	and.b32  	%r2, %r23, 15;
	setp.lt.u32 	%p3, %r23, 16;
	mov.f32 	%f112, 0f00000000;
	mov.b32 	%r34, 0;
	@%p3 bra 	$L__BB0_5;
	and.b32  	%r34, %r23, 2147483632;
	neg.s32 	%r32, %r34;
	shl.b32 	%r5, %r24, 4;
	add.s64 	%rd56, %rd2, 32;
	mov.f32 	%f112, 0f00000000;
	mul.wide.s32 	%rd14, %r24, 4;
	mov.u32 	%r31, %r1;
$L__BB0_4:
	.pragma "nounroll";
	ld.global.f32 	%f18, [%rd56+-32];
	mul.wide.s32 	%rd12, %r31, 4;
	add.s64 	%rd13, %rd1, %rd12;
	ld.global.f32 	%f19, [%rd13];
	fma.rn.f32 	%f20, %f18, %f19, %f112;
	ld.global.f32 	%f21, [%rd56+-28];
	add.s64 	%rd15, %rd13, %rd14;
	ld.global.f32 	%f22, [%rd15];
	fma.rn.f32 	%f23, %f21, %f22, %f20;
	ld.global.f32 	%f24, [%rd56+-24];
	add.s64 	%rd16, %rd15, %rd14;
	ld.global.f32 	%f25, [%rd16];
	fma.rn.f32 	%f26, %f24, %f25, %f23;
	ld.global.f32 	%f27, [%rd56+-20];
	add.s64 	%rd17, %rd16, %rd14;
	ld.global.f32 	%f28, [%rd17];
	fma.rn.f32 	%f29, %f27, %f28, %f26;
	ld.global.f32 	%f30, [%rd56+-16];
	add.s64 	%rd18, %rd17, %rd14;
	ld.global.f32 	%f31, [%rd18];
	fma.rn.f32 	%f32, %f30, %f31, %f29;
	ld.global.f32 	%f33, [%rd56+-12];
	add.s64 	%rd19, %rd18, %rd14;
	ld.global.f32 	%f34, [%rd19];
	fma.rn.f32 	%f35, %f33, %f34, %f32;
	ld.global.f32 	%f36, [%rd56+-8];
	add.s64 	%rd20, %rd19, %rd14;
	ld.global.f32 	%f37, [%rd20];
	fma.rn.f32 	%f38, %f36, %f37, %f35;
	ld.global.f32 	%f39, [%rd56+-4];
	add.s64 	%rd21, %rd20, %rd14;
	ld.global.f32 	%f40, [%rd21];
	fma.rn.f32 	%f41, %f39, %f40, %f38;
	ld.global.f32 	%f42, [%rd56];
	add.s64 	%rd22, %rd21, %rd14;
	ld.global.f32 	%f43, [%rd22];
	fma.rn.f32 	%f44, %f42, %f43, %f41;
	ld.global.f32 	%f45, [%rd56+4];
	add.s64 	%rd23, %rd22, %rd14;
	ld.global.f32 	%f46, [%rd23];
	fma.rn.f32 	%f47, %f45, %f46, %f44;
	ld.global.f32 	%f48, [%rd56+8];
	add.s64 	%rd24, %rd23, %rd14;
	ld.global.f32 	%f49, [%rd24];
	fma.rn.f32 	%f50, %f48, %f49, %f47;
	ld.global.f32 	%f51, [%rd56+12];
	add.s64 	%rd25, %rd24, %rd14;
	ld.global.f32 	%f52, [%rd25];
	fma.rn.f32 	%f53, %f51, %f52, %f50;
	ld.global.f32 	%f54, [%rd56+16];
	add.s64 	%rd26, %rd25, %rd14;
	ld.global.f32 	%f55, [%rd26];
	fma.rn.f32 	%f56, %f54, %f55, %f53;
	ld.global.f32 	%f57, [%rd56+20];
	add.s64 	%rd27, %rd26, %rd14;
	ld.global.f32 	%f58, [%rd27];
	fma.rn.f32 	%f59, %f57, %f58, %f56;
	ld.global.f32 	%f60, [%rd56+24];
	add.s64 	%rd28, %rd27, %rd14;
	ld.global.f32 	%f61, [%rd28];
	fma.rn.f32 	%f62, %f60, %f61, %f59;
	ld.global.f32 	%f63, [%rd56+28];
	add.s64 	%rd29, %rd28, %rd14;
	ld.global.f32 	%f64, [%rd29];
	fma.rn.f32 	%f112, %f63, %f64, %f62;
	add.s32 	%r32, %r32, 16;
	add.s32 	%r31, %r31, %r5;
	add.s64 	%rd56, %rd56, 64;
	setp.ne.s32 	%p4, %r32, 0;
	@%p4 bra 	$L__BB0_4;
$L__BB0_5:
	setp.eq.s32 	%p5, %r2, 0;
	@%p5 bra 	$L__BB0_14;
	and.b32  	%r11, %r23, 7;
	setp.lt.u32 	%p6, %r2, 8;
	@%p6 bra 	$L__BB0_8;
	mul.wide.u32 	%rd30, %r34, 4;
	add.s64 	%rd31, %rd2, %rd30;
	ld.global.f32 	%f66, [%rd31];
	mad.lo.s32 	%r29, %r34, %r24, %r1;
	mul.wide.s32 	%rd32, %r29, 4;
	add.s64 	%rd33, %rd1, %rd32;
	ld.global.f32 	%f67, [%rd33];
	fma.rn.f32 	%f68, %f66, %f67, %f112;
	ld.global.f32 	%f69, [%rd31+4];
	mul.wide.s32 	%rd34, %r24, 4;
	add.s64 	%rd35, %rd33, %rd34;
	ld.global.f32 	%f70, [%rd35];
	fma.rn.f32 	%f71, %f69, %f70, %f68;
	ld.global.f32 	%f72, [%rd31+8];
	add.s64 	%rd36, %rd35, %rd34;
	ld.global.f32 	%f73, [%rd36];
	fma.rn.f32 	%f74, %f72, %f73, %f71;
	ld.global.f32 	%f75, [%rd31+12];
	add.s64 	%rd37, %rd36, %rd34;
	ld.global.f32 	%f76, [%rd37];
	fma.rn.f32 	%f77, %f75, %f76, %f74;
	ld.global.f32 	%f78, [%rd31+16];
	add.s64 	%rd38, %rd37, %rd34;
	ld.global.f32 	%f79, [%rd38];
	fma.rn.f32 	%f80, %f78, %f79, %f77;
	ld.global.f32 	%f81, [%rd31+20];
	add.s64 	%rd39, %rd38, %rd34;
	ld.global.f32 	%f82, [%rd39];
	fma.rn.f32 	%f83, %f81, %f82, %f80;
	ld.global.f32 	%f84, [%rd31+24];
	add.s64 	%rd40, %rd39, %rd34;
	ld.global.f32 	%f85, [%rd40];
	fma.rn.f32 	%f86, %f84, %f85, %f83;
	ld.global.f32 	%f87, [%rd31+28];
	add.s64 	%rd41, %rd40, %rd34;
	ld.global.f32 	%f88, [%rd41];
	fma.rn.f32 	%f112, %f87, %f88, %f86;
	add.s32 	%r34, %r34, 8;
$L__BB0_8:
	setp.eq.s32 	%p7, %r11, 0;
	@%p7 bra 	$L__BB0_14;
	and.b32  	%r14, %r23, 3;
	setp.lt.u32 	%p8, %r11, 4;
	@%p8 bra 	$L__BB0_11;
	mul.wide.u32 	%rd42, %r34, 4;
	add.s64 	%rd43, %rd2, %rd42;
	ld.global.f32 	%f90, [%rd43];
	mad.lo.s32 	%r30, %r34, %r24, %r1;
	mul.wide.s32 	%rd44, %r30, 4;
	add.s64 	%rd45, %rd1, %rd44;
	ld.global.f32 	%f91, [%rd45];
	fma.rn.f32 	%f92, %f90, %f91, %f112;
	ld.global.f32 	%f93, [%rd43+4];
	mul.wide.s32 	%rd46, %r24, 4;
	add.s64 	%rd47, %rd45, %rd46;
	ld.global.f32 	%f94, [%rd47];
	fma.rn.f32 	%f95, %f93, %f94, %f92;
	ld.global.f32 	%f96, [%rd43+8];
	add.s64 	%rd48, %rd47, %rd46;
	ld.global.f32 	%f97, [%rd48];
	fma.rn.f32 	%f98, %f96, %f97, %f95;
	ld.global.f32 	%f99, [%rd43+12];
	add.s64 	%rd49, %rd48, %rd46;
	ld.global.f32 	%f100, [%rd49];
	fma.rn.f32 	%f112, %f99, %f100, %f98;
	add.s32 	%r34, %r34, 4;
$L__BB0_11:
	setp.eq.s32 	%p9, %r14, 0;
	@%p9 bra 	$L__BB0_14;
	mad.lo.s32 	%r37, %r34, %r24, %r1;
	mul.wide.u32 	%rd50, %r34, 4;
	add.s64 	%rd57, %rd2, %rd50;
	neg.s32 	%r36, %r14;
$L__BB0_13:
	.pragma "nounroll";
	ld.global.f32 	%f101, [%rd57];
	mul.wide.s32 	%rd51, %r37, 4;
	add.s64 	%rd52, %rd1, %rd51;
	ld.global.f32 	%f102, [%rd52];
	fma.rn.f32 	%f112, %f101, %f102, %f112;
	add.s32 	%r37, %r37, %r24;
	add.s64 	%rd57, %rd57, 4;
	add.s32 	%r36, %r36, 1;
	setp.ne.s32 	%p10, %r36, 0;
	@%p10 bra 	$L__BB0_13;
$L__BB0_14:
	max.f32 	%f103, %f112, 0f00000000;
	cvta.to.global.u64 	%rd53, %rd9;
	mul.wide.s32 	%rd54, %r1, 4;
	add.s64 	%rd55, %rd53, %rd54;
	st.global.f32 	[%rd55], %f103;
$L__BB0_15:
	ret;

}
	// .globl	forward_hidden2
.visible .entry forward_hidden2(
	.param .u64 .ptr .align 1 forward_hidden2_param_0,
	.param .u64 .ptr .align 1 forward_hidden2_param_1,
	.param .u64 .ptr .align 1 forward_hidden2_param_2,
	.param .u32 forward_hidden2_param_3
)
{
	.reg .pred 	%p<11>;
	.reg .b32 	%r<38>;
	.reg .b32 	%f<113>;
	.reg .b64 	%rd<58>;

	ld.param.u64 	%rd10, [forward_hidden2_param_0];
	ld.param.u64 	%rd11, [forward_hidden2_param_1];
	ld.param.u64 	%rd9, [forward_hidden2_param_2];
	ld.param.u32 	%r23, [forward_hidden2_param_3];
	cvta.to.global.u64 	%rd1, %rd11;
	cvta.to.global.u64 	%rd2, %rd10;
	mov.u32 	%r24, %ctaid.x;
	mov.u32 	%r25, %ntid.x;
	mov.u32 	%r26, %tid.x;
	mad.lo.s32 	%r1, %r24, %r25, %r26;
	setp.ge.s32 	%p1, %r1, %r23;
	@%p1 bra 	$L__BB1_15;
	setp.lt.s32 	%p2, %r23, 1;
	mov.f32 	%f112, 0f00000000;
	@%p2 bra 	$L__BB1_14;
	add.s32 	%r28, %r23, -1;
	and.b32  	%r2, %r23, 15;
	setp.lt.u32 	%p3, %r28, 15;
	mov.f32 	%f112, 0f00000000;
	mov.b32 	%r34, 0;
	@%p3 bra 	$L__BB1_5;
	and.b32  	%r34, %r23, 2147483632;
	neg.s32 	%r32, %r34;
	shl.b32 	%r5, %r23, 4;
	add.s64 	%rd56, %rd2, 32;
	mov.f32 	%f112, 0f00000000;
	mul.wide.u32 	%rd14, %r23, 4;
	mov.u32 	%r31, %r1;
$L__BB1_4:
	.pragma "nounroll";
	ld.global.f32 	%f18, [%rd56+-32];
	mul.wide.s32 	%rd12, %r31, 4;
	add.s64 	%rd13, %rd1, %rd12;
	ld.global.f32 	%f19, [%rd13];
	fma.rn.f32 	%f20, %f18, %f19, %f112;
	ld.global.f32 	%f21, [%rd56+-28];
	add.s64 	%rd15, %rd13, %rd14;
	ld.global.f32 	%f22, [%rd15];
	fma.rn.f32 	%f23, %f21, %f22, %f20;
	ld.global.f32 	%f24, [%rd56+-24];
	add.s64 	%rd16, %rd15, %rd14;
	ld.global.f32 	%f25, [%rd16];
	fma.rn.f32 	%f26, %f24, %f25, %f23;
	ld.global.f32 	%f27, [%rd56+-20];
	add.s64 	%rd17, %rd16, %rd14;
	ld.global.f32 	%f28, [%rd17];
	fma.rn.f32 	%f29, %f27, %f28, %f26;
	ld.global.f32 	%f30, [%rd56+-16];
	add.s64 	%rd18, %rd17, %rd14;
	ld.global.f32 	%f31, [%rd18];
	fma.rn.f32 	%f32, %f30, %f31, %f29;
	ld.global.f32 	%f33, [%rd56+-12];
	add.s64 	%rd19, %rd18, %rd14;
	ld.global.f32 	%f34, [%rd19];
	fma.rn.f32 	%f35, %f33, %f34, %f32;
	ld.global.f32 	%f36, [%rd56+-8];
	add.s64 	%rd20, %rd19, %rd14;
	ld.global.f32 	%f37, [%rd20];
	fma.rn.f32 	%f38, %f36, %f37, %f35;
	ld.global.f32 	%f39, [%rd56+-4];
	add.s64 	%rd21, %rd20, %rd14;
	ld.global.f32 	%f40, [%rd21];
	fma.rn.f32 	%f41, %f39, %f40, %f38;
	ld.global.f32 	%f42, [%rd56];
	add.s64 	%rd22, %rd21, %rd14;
	ld.global.f32 	%f43, [%rd22];
	fma.rn.f32 	%f44, %f42, %f43, %f41;
	ld.global.f32 	%f45, [%rd56+4];
	add.s64 	%rd23, %rd22, %rd14;
	ld.global.f32 	%f46, [%rd23];
	fma.rn.f32 	%f47, %f45, %f46, %f44;
	ld.global.f32 	%f48, [%rd56+8];
	add.s64 	%rd24, %rd23, %rd14;
	ld.global.f32 	%f49, [%rd24];
	fma.rn.f32 	%f50, %f48, %f49, %f47;
	ld.global.f32 	%f51, [%rd56+12];
	add.s64 	%rd25, %rd24, %rd14;
	ld.global.f32 	%f52, [%rd25];
	fma.rn.f32 	%f53, %f51, %f52, %f50;
	ld.global.f32 	%f54, [%rd56+16];
	add.s64 	%rd26, %rd25, %rd14;
	ld.global.f32 	%f55, [%rd26];
	fma.rn.f32 	%f56, %f54, %f55, %f53;
	ld.global.f32 	%f57, [%rd56+20];
	add.s64 	%rd27, %rd26, %rd14;
	ld.global.f32 	%f58, [%rd27];
	fma.rn.f32 	%f59, %f57, %f58, %f56;
	ld.global.f32 	%f60, [%rd56+24];
	add.s64 	%rd28, %rd27, %rd14;
	ld.global.f32 	%f61, [%rd28];
	fma.rn.f32 	%f62, %f60, %f61, %f59;
	ld.global.f32 	%f63, [%rd56+28];
	add.s64 	%rd29, %rd28, %rd14;
	ld.global.f32 	%f64, [%rd29];
	fma.rn.f32 	%f112, %f63, %f64, %f62;
	add.s32 	%r32, %r32, 16;
	add.s32 	%r31, %r31, %r5;
	add.s64 	%rd56, %rd56, 64;
	setp.ne.s32 	%p4, %r32, 0;
	@%p4 bra 	$L__BB1_4;
$L__BB1_5:
	setp.eq.s32 	%p5, %r2, 0;
	@%p5 bra 	$L__BB1_14;
	and.b32  	%r11, %r23, 7;
	setp.lt.u32 	%p6, %r2, 8;
	@%p6 bra 	$L__BB1_8;
	mul.wide.u32 	%rd30, %r34, 4;
	add.s64 	%rd31, %rd2, %rd30;
	ld.global.f32 	%f66, [%rd31];
	mad.lo.s32 	%r29, %r34, %r23, %r1;
	mul.wide.s32 	%rd32, %r29, 4;
	add.s64 	%rd33, %rd1, %rd32;
	ld.global.f32 	%f67, [%rd33];
	fma.rn.f32 	%f68, %f66, %f67, %f112;
	ld.global.f32 	%f69, [%rd31+4];
	mul.wide.u32 	%rd34, %r23, 4;
	add.s64 	%rd35, %rd33, %rd34;
	ld.global.f32 	%f70, [%rd35];
	fma.rn.f32 	%f71, %f69, %f70, %f68;
	ld.global.f32 	%f72, [%rd31+8];
	add.s64 	%rd36, %rd35, %rd34;
	ld.global.f32 	%f73, [%rd36];
	fma.rn.f32 	%f74, %f72, %f73, %f71;
	ld.global.f32 	%f75, [%rd31+12];
	add.s64 	%rd37, %rd36, %rd34;
	ld.global.f32 	%f76, [%rd37];
	fma.rn.f32 	%f77, %f75, %f76, %f74;
	ld.global.f32 	%f78, [%rd31+16];
	add.s64 	%rd38, %rd37, %rd34;
	ld.global.f32 	%f79, [%rd38];
	fma.rn.f32 	%f80, %f78, %f79, %f77;
	ld.global.f32 	%f81, [%rd31+20];
	add.s64 	%rd39, %rd38, %rd34;
	ld.global.f32 	%f82, [%rd39];
	fma.rn.f32 	%f83, %f81, %f82, %f80;
	ld.global.f32 	%f84, [%rd31+24];
	add.s64 	%rd40, %rd39, %rd34;
	ld.global.f32 	%f85, [%rd40];
	fma.rn.f32 	%f86, %f84, %f85, %f83;
	ld.global.f32 	%f87, [%rd31+28];
	add.s64 	%rd41, %rd40, %rd34;
	ld.global.f32 	%f88, [%rd41];
	fma.rn.f32 	%f112, %f87, %f88, %f86;
	add.s32 	%r34, %r34, 8;
$L__BB1_8:
	setp.eq.s32 	%p7, %r11, 0;
	@%p7 bra 	$L__BB1_14;
	and.b32  	%r14, %r23, 3;
	setp.lt.u32 	%p8, %r11, 4;
	@%p8 bra 	$L__BB1_11;
	mul.wide.u32 	%rd42, %r34, 4;
	add.s64 	%rd43, %rd2, %rd42;
	ld.global.f32 	%f90, [%rd43];
	mad.lo.s32 	%r30, %r34, %r23, %r1;
	mul.wide.s32 	%rd44, %r30, 4;
	add.s64 	%rd45, %rd1, %rd44;
	ld.global.f32 	%f91, [%rd45];
	fma.rn.f32 	%f92, %f90, %f91, %f112;
	ld.global.f32 	%f93, [%rd43+4];
	mul.wide.u32 	%rd46, %r23, 4;
	add.s64 	%rd47, %rd45, %rd46;
	ld.global.f32 	%f94, [%rd47];
	fma.rn.f32 	%f95, %f93, %f94, %f92;
	ld.global.f32 	%f96, [%rd43+8];
	add.s64 	%rd48, %rd47, %rd46;
	ld.global.f32 	%f97, [%rd48];
	fma.rn.f32 	%f98, %f96, %f97, %f95;
	ld.global.f32 	%f99, [%rd43+12];
	add.s64 	%rd49, %rd48, %rd46;
	ld.global.f32 	%f100, [%rd49];
	fma.rn.f32 	%f112, %f99, %f100, %f98;
	add.s32 	%r34, %r34, 4;
$L__BB1_11:
	setp.eq.s32 	%p9, %r14, 0;
	@%p9 bra 	$L__BB1_14;
	mad.lo.s32 	%r37, %r34, %r23, %r1;
	mul.wide.u32 	%rd50, %r34, 4;
	add.s64 	%rd57, %rd2, %rd50;
	neg.s32 	%r36, %r14;
$L__BB1_13:
	.pragma "nounroll";
	mul.wide.s32 	%rd51, %r37, 4;
	add.s64 	%rd52, %rd1, %rd51;
	ld.global.f32 	%f101, [%rd57];
	ld.global.f32 	%f102, [%rd52];
	fma.rn.f32 	%f112, %f101, %f102, %f112;
	add.s32 	%r37, %r37, %r23;
	add.s64 	%rd57, %rd57, 4;
	add.s32 	%r36, %r36, 1;
	setp.ne.s32 	%p10, %r36, 0;
	@%p10 bra 	$L__BB1_13;
$L__BB1_14:
	max.f32 	%f103, %f112, 0f00000000;
	cvta.to.global.u64 	%rd53, %rd9;
	mul.wide.s32 	%rd54, %r1, 4;
	add.s64 	%rd55, %rd53, %rd54;
	st.global.f32 	[%rd55], %f103;
$L__BB1_15:
	ret;

}
	// .globl	forward_output
.visible .entry forward_output(
	.param .u64 .ptr .align 1 forward_output_param_0,
	.param .u64 .ptr .align 1 forward_output_param_1,
	.param .u64 .ptr .align 1 forward_output_param_2,
	.param .u32 forward_output_param_3,
	.param .u32 forward_output_param_4
)
{
	.reg .pred 	%p<14>;
	.reg .b32 	%r<40>;
	.reg .b32 	%f<140>;
	.reg .b64 	%rd<60>;

	ld.param.u64 	%rd10, [forward_output_param_0];
	ld.param.u64 	%rd11, [forward_output_param_1];
	ld.param.u64 	%rd12, [forward_output_param_2];
	ld.param.u32 	%r23, [forward_output_param_3];
	ld.param.u32 	%r24, [forward_output_param_4];
	cvta.to.global.u64 	%rd1, %rd11;
	cvta.to.global.u64 	%rd2, %rd10;
	cvta.to.global.u64 	%rd3, %rd12;
	mov.u32 	%r25, %ctaid.x;
	mov.u32 	%r26, %ntid.x;
	mov.u32 	%r27, %tid.x;
	mad.lo.s32 	%r1, %r25, %r26, %r27;
	setp.ge.s32 	%p1, %r1, %r24;
	@%p1 bra 	$L__BB2_17;
	setp.lt.s32 	%p2, %r23, 1;
	mov.f32 	%f139, 0f00000000;
	@%p2 bra 	$L__BB2_14;
	and.b32  	%r2, %r23, 15;
	setp.lt.u32 	%p3, %r23, 16;
	mov.f32 	%f139, 0f00000000;
	mov.b32 	%r36, 0;
	@%p3 bra 	$L__BB2_5;
	and.b32  	%r36, %r23, 2147483632;
	neg.s32 	%r34, %r36;
	shl.b32 	%r5, %r24, 4;
	add.s64 	%rd58, %rd2, 32;
	mov.f32 	%f139, 0f00000000;
	mul.wide.s32 	%rd15, %r24, 4;
	mov.u32 	%r33, %r1;
$L__BB2_4:
	.pragma "nounroll";
	ld.global.f32 	%f18, [%rd58+-32];
	mul.wide.s32 	%rd13, %r33, 4;
	add.s64 	%rd14, %rd1, %rd13;
	ld.global.f32 	%f19, [%rd14];
	fma.rn.f32 	%f20, %f18, %f19, %f139;
	ld.global.f32 	%f21, [%rd58+-28];
	add.s64 	%rd16, %rd14, %rd15;
	ld.global.f32 	%f22, [%rd16];
	fma.rn.f32 	%f23, %f21, %f22, %f20;
	ld.global.f32 	%f24, [%rd58+-24];
	add.s64 	%rd17, %rd16, %rd15;
	ld.global.f32 	%f25, [%rd17];
	fma.rn.f32 	%f26, %f24, %f25, %f23;
	ld.global.f32 	%f27, [%rd58+-20];
	add.s64 	%rd18, %rd17, %rd15;
	ld.global.f32 	%f28, [%rd18];
	fma.rn.f32 	%f29, %f27, %f28, %f26;
	ld.global.f32 	%f30, [%rd58+-16];
	add.s64 	%rd19, %rd18, %rd15;
	ld.global.f32 	%f31, [%rd19];
	fma.rn.f32 	%f32, %f30, %f31, %f29;
	ld.global.f32 	%f33, [%rd58+-12];
	add.s64 	%rd20, %rd19, %rd15;
	ld.global.f32 	%f34, [%rd20];
	fma.rn.f32 	%f35, %f33, %f34, %f32;
	ld.global.f32 	%f36, [%rd58+-8];
	add.s64 	%rd21, %rd20, %rd15;
	ld.global.f32 	%f37, [%rd21];
	fma.rn.f32 	%f38, %f36, %f37, %f35;
	ld.global.f32 	%f39, [%rd58+-4];
	add.s64 	%rd22, %rd21, %rd15;
	ld.global.f32 	%f40, [%rd22];
	fma.rn.f32 	%f41, %f39, %f40, %f38;
	ld.global.f32 	%f42, [%rd58];
	add.s64 	%rd23, %rd22, %rd15;
	ld.global.f32 	%f43, [%rd23];
	fma.rn.f32 	%f44, %f42, %f43, %f41;
	ld.global.f32 	%f45, [%rd58+4];
	add.s64 	%rd24, %rd23, %rd15;
	ld.global.f32 	%f46, [%rd24];
	fma.rn.f32 	%f47, %f45, %f46, %f44;
	ld.global.f32 	%f48, [%rd58+8];
	add.s64 	%rd25, %rd24, %rd15;
	ld.global.f32 	%f49, [%rd25];
	fma.rn.f32 	%f50, %f48, %f49, %f47;
	ld.global.f32 	%f51, [%rd58+12];
	add.s64 	%rd26, %rd25, %rd15;
	ld.global.f32 	%f52, [%rd26];
	fma.rn.f32 	%f53, %f51, %f52, %f50;
	ld.global.f32 	%f54, [%rd58+16];
	add.s64 	%rd27, %rd26, %rd15;
	ld.global.f32 	%f55, [%rd27];
	fma.rn.f32 	%f56, %f54, %f55, %f53;
	ld.global.f32 	%f57, [%rd58+20];
	add.s64 	%rd28, %rd27, %rd15;
	ld.global.f32 	%f58, [%rd28];
	fma.rn.f32 	%f59, %f57, %f58, %f56;
	ld.global.f32 	%f60, [%rd58+24];
	add.s64 	%rd29, %rd28, %rd15;
	ld.global.f32 	%f61, [%rd29];
	fma.rn.f32 	%f62, %f60, %f61, %f59;
	ld.global.f32 	%f63, [%rd58+28];
	add.s64 	%rd30, %rd29, %rd15;
	ld.global.f32 	%f64, [%rd30];
	fma.rn.f32 	%f139, %f63, %f64, %f62;
	add.s32 	%r34, %r34, 16;
	add.s32 	%r33, %r33, %r5;
	add.s64 	%rd58, %rd58, 64;
	setp.ne.s32 	%p4, %r34, 0;
	@%p4 bra 	$L__BB2_4;
$L__BB2_5:
	setp.eq.s32 	%p5, %r2, 0;
	@%p5 bra 	$L__BB2_14;
	and.b32  	%r11, %r23, 7;
	setp.lt.u32 	%p6, %r2, 8;
	@%p6 bra 	$L__BB2_8;
	mul.wide.u32 	%rd31, %r36, 4;
	add.s64 	%rd32, %rd2, %rd31;
	ld.global.f32 	%f66, [%rd32];
	mad.lo.s32 	%r29, %r36, %r24, %r1;
	mul.wide.s32 	%rd33, %r29, 4;
	add.s64 	%rd34, %rd1, %rd33;
	ld.global.f32 	%f67, [%rd34];
	fma.rn.f32 	%f68, %f66, %f67, %f139;
	ld.global.f32 	%f69, [%rd32+4];
	mul.wide.s32 	%rd35, %r24, 4;
	add.s64 	%rd36, %rd34, %rd35;
	ld.global.f32 	%f70, [%rd36];
	fma.rn.f32 	%f71, %f69, %f70, %f68;
	ld.global.f32 	%f72, [%rd32+8];
	add.s64 	%rd37, %rd36, %rd35;
	ld.global.f32 	%f73, [%rd37];
	fma.rn.f32 	%f74, %f72, %f73, %f71;
	ld.global.f32 	%f75, [%rd32+12];
	add.s64 	%rd38, %rd37, %rd35;
	ld.global.f32 	%f76, [%rd38];
	fma.rn.f32 	%f77, %f75, %f76, %f74;
	ld.global.f32 	%f78, [%rd32+16];
	add.s64 	%rd39, %rd38, %rd35;
	ld.global.f32 	%f79, [%rd39];
	fma.rn.f32 	%f80, %f78, %f79, %f77;
	ld.global.f32 	%f81, [%rd32+20];
	add.s64 	%rd40, %rd39, %rd35;
	ld.global.f32 	%f82, [%rd40];
	fma.rn.f32 	%f83, %f81, %f82, %f80;
	ld.global.f32 	%f84, [%rd32+24];
	add.s64 	%rd41, %rd40, %rd35;
	ld.global.f32 	%f85, [%rd41];
	fma.rn.f32 	%f86, %f84, %f85, %f83;
	ld.global.f32 	%f87, [%rd32+28];
	add.s64 	%rd42, %rd41, %rd35;
	ld.global.f32 	%f88, [%rd42];
	fma.rn.f32 	%f139, %f87, %f88, %f86;
	add.s32 	%r36, %r36, 8;
$L__BB2_8:
	setp.eq.s32 	%p7, %r11, 0;
	@%p7 bra 	$L__BB2_14;
	and.b32  	%r14, %r23, 3;
	setp.lt.u32 	%p8, %r11, 4;
	@%p8 bra 	$L__BB2_11;
	mul.wide.u32 	%rd43, %r36, 4;
	add.s64 	%rd44, %rd2, %rd43;
	ld.global.f32 	%f90, [%rd44];
	mad.lo.s32 	%r30, %r36, %r24, %r1;
	mul.wide.s32 	%rd45, %r30, 4;
	add.s64 	%rd46, %rd1, %rd45;
	ld.global.f32 	%f91, [%rd46];
	fma.rn.f32 	%f92, %f90, %f91, %f139;
	ld.global.f32 	%f93, [%rd44+4];
	mul.wide.s32 	%rd47, %r24, 4;
	add.s64 	%rd48, %rd46, %rd47;
	ld.global.f32 	%f94, [%rd48];
	fma.rn.f32 	%f95, %f93, %f94, %f92;
	ld.global.f32 	%f96, [%rd44+8];
	add.s64 	%rd49, %rd48, %rd47;
	ld.global.f32 	%f97, [%rd49];
	fma.rn.f32 	%f98, %f96, %f97, %f95;
	ld.global.f32 	%f99, [%rd44+12];
	add.s64 	%rd50, %rd49, %rd47;
	ld.global.f32 	%f100, [%rd50];
	fma.rn.f32 	%f139, %f99, %f100, %f98;
	add.s32 	%r36, %r36, 4;
$L__BB2_11:
	setp.eq.s32 	%p9, %r14, 0;
	@%p9 bra 	$L__BB2_14;
	mad.lo.s32 	%r39, %r36, %r24, %r1;
	mul.wide.u32 	%rd51, %r36, 4;
	add.s64 	%rd59, %rd2, %rd51;
	neg.s32 	%r38, %r14;
$L__BB2_13:
	.pragma "nounroll";
	ld.global.f32 	%f101, [%rd59];
	mul.wide.s32 	%rd52, %r39, 4;
	add.s64 	%rd53, %rd1, %rd52;
	ld.global.f32 	%f102, [%rd53];
	fma.rn.f32 	%f139, %f101, %f102, %f139;
	add.s32 	%r39, %r39, %r24;
	add.s64 	%rd59, %rd59, 4;
	add.s32 	%r38, %r38, 1;
	setp.ne.s32 	%p10, %r38, 0;
	@%p10 bra 	$L__BB2_13;
$L__BB2_14:
	setp.gt.s32 	%p11, %r1, 1;
	@%p11 bra 	$L__BB2_16;
	abs.f32 	%f116, %f139;
	mul.f32 	%f117, %f116, 0f4038AA3B;
	ex2.approx.ftz.f32 	%f118, %f117;
	add.f32 	%f119, %f118, 0f3F800000;
	rcp.approx.ftz.f32 	%f120, %f119;
	fma.rn.f32 	%f121, %f120, 0fC0000000, 0f3F800000;
	setp.ge.f32 	%p12, %f116, 0f41102CB4;
	selp.f32 	%f122, 0f3F800000, %f121, %p12;
	copysign.f32 	%f123, %f139, %f122;
	mul.f32 	%f124, %f139, %f139;
	fma.rn.f32 	%f125, %f124, 0f3C80F082, 0fBD563CAE;
	fma.rn.f32 	%f126, %f125, %f124, 0f3E085941;
	fma.rn.f32 	%f127, %f126, %f124, 0fBEAAA9ED;
	fma.rn.f32 	%f128, %f127, %f124, 0f00000000;
	fma.rn.f32 	%f129, %f128, %f139, %f139;
	setp.ge.f32 	%p13, %f116, 0f3F19999A;
	selp.f32 	%f130, %f123, %f129, %p13;
	mul.wide.s32 	%rd56, %r1, 4;
	add.s64 	%rd57, %rd3, %rd56;
	st.global.f32 	[%rd57], %f130;
	bra.uni 	$L__BB2_17;
$L__BB2_16:
	fma.rn.f32 	%f103, %f139, 0fBBBB989D, 0f3F000000;
	cvt.sat.f32.f32 	%f104, %f103;
	mov.f32 	%f105, 0f4B400001;
	mov.f32 	%f106, 0f437C0000;
	fma.rm.f32 	%f107, %f104, %f106, %f105;
	add.f32 	%f108, %f107, 0fCB40007F;
	neg.f32 	%f109, %f108;
	fma.rn.f32 	%f110, %f139, 0fBFB8AA3B, %f109;
	fma.rn.f32 	%f111, %f139, 0fB2A57060, %f110;
	mov.b32 	%r31, %f107;
	shl.b32 	%r32, %r31, 23;
	mov.b32 	%f112, %r32;
	ex2.approx.ftz.f32 	%f113, %f111;
	fma.rn.f32 	%f114, %f113, %f112, 0f3F800000;
	rcp.rn.f32 	%f115, %f114;
	mul.wide.u32 	%rd54, %r1, 4;
	add.s64 	%rd55, %rd3, %rd54;
	st.global.f32 	[%rd55], %f115;
$L__BB2_17:
	ret;

}
	// .globl	forward_value
.visible .entry forward_value(
	.param .u64 .ptr .align 1 forward_value_param_0,
	.param .u64 .ptr .align 1 forward_value_param_1,
	.param .u64 .ptr .align 1 forward_value_param_2,
	.param .u32 forward_value_param_3
)
{
	.reg .pred 	%p<11>;
	.reg .b32 	%r<28>;
	.reg .b32 	%f<112>;
	.reg .b64 	%rd<30>;

	ld.param.u64 	%rd16, [forward_value_param_0];
	ld.param.u64 	%rd17, [forward_value_param_1];
	ld.param.u64 	%rd15, [forward_value_param_2];
	ld.param.u32 	%r16, [forward_value_param_3];
	cvta.to.global.u64 	%rd1, %rd17;
	cvta.to.global.u64 	%rd2, %rd16;
	mov.u32 	%r17, %ctaid.x;
	mov.u32 	%r18, %ntid.x;
	mul.lo.s32 	%r19, %r17, %r18;
	mov.u32 	%r20, %tid.x;
	neg.s32 	%r21, %r20;
	setp.ne.s32 	%p1, %r19, %r21;
	@%p1 bra 	$L__BB3_15;
	setp.lt.s32 	%p2, %r16, 1;
	mov.f32 	%f111, 0f00000000;
	@%p2 bra 	$L__BB3_14;
	and.b32  	%r1, %r16, 15;
	setp.lt.u32 	%p3, %r16, 16;
	mov.f32 	%f111, 0f00000000;
	mov.b32 	%r25, 0;
	@%p3 bra 	$L__BB3_5;
	and.b32  	%r25, %r16, 2147483632;
	neg.s32 	%r23, %r25;
	add.s64 	%rd27, %rd2, 32;
	add.s64 	%rd26, %rd1, 32;
	mov.f32 	%f111, 0f00000000;
$L__BB3_4:
	.pragma "nounroll";
	ld.global.f32 	%f18, [%rd27+-32];
	ld.global.f32 	%f19, [%rd26+-32];
	fma.rn.f32 	%f20, %f18, %f19, %f111;
	ld.global.f32 	%f21, [%rd27+-28];
	ld.global.f32 	%f22, [%rd26+-28];
	fma.rn.f32 	%f23, %f21, %f22, %f20;
	ld.global.f32 	%f24, [%rd27+-24];
	ld.global.f32 	%f25, [%rd26+-24];
	fma.rn.f32 	%f26, %f24, %f25, %f23;
	ld.global.f32 	%f27, [%rd27+-20];
	ld.global.f32 	%f28, [%rd26+-20];
	fma.rn.f32 	%f29, %f27, %f28, %f26;
	ld.global.f32 	%f30, [%rd27+-16];
	ld.global.f32 	%f31, [%rd26+-16];
	fma.rn.f32 	%f32, %f30, %f31, %f29;
	ld.global.f32 	%f33, [%rd27+-12];
	ld.global.f32 	%f34, [%rd26+-12];
	fma.rn.f32 	%f35, %f33, %f34, %f32;
	ld.global.f32 	%f36, [%rd27+-8];
	ld.global.f32 	%f37, [%rd26+-8];
	fma.rn.f32 	%f38, %f36, %f37, %f35;
	ld.global.f32 	%f39, [%rd27+-4];
	ld.global.f32 	%f40, [%rd26+-4];
	fma.rn.f32 	%f41, %f39, %f40, %f38;
	ld.global.f32 	%f42, [%rd27];
	ld.global.f32 	%f43, [%rd26];
	fma.rn.f32 	%f44, %f42, %f43, %f41;
	ld.global.f32 	%f45, [%rd27+4];
	ld.global.f32 	%f46, [%rd26+4];
	fma.rn.f32 	%f47, %f45, %f46, %f44;
	ld.global.f32 	%f48, [%rd27+8];
	ld.global.f32 	%f49, [%rd26+8];
	fma.rn.f32 	%f50, %f48, %f49, %f47;
	ld.global.f32 	%f51, [%rd27+12];
	ld.global.f32 	%f52, [%rd26+12];
	fma.rn.f32 	%f53, %f51, %f52, %f50;
	ld.global.f32 	%f54, [%rd27+16];
	ld.global.f32 	%f55, [%rd26+16];
	fma.rn.f32 	%f56, %f54, %f55, %f53;
	ld.global.f32 	%f57, [%rd27+20];
	ld.global.f32 	%f58, [%rd26+20];
	fma.rn.f32 	%f59, %f57, %f58, %f56;
	ld.global.f32 	%f60, [%rd27+24];
	ld.global.f32 	%f61, [%rd26+24];
	fma.rn.f32 	%f62, %f60, %f61, %f59;
	ld.global.f32 	%f63, [%rd27+28];
	ld.global.f32 	%f64, [%rd26+28];
	fma.rn.f32 	%f111, %f63, %f64, %f62;
	add.s32 	%r23, %r23, 16;
	add.s64 	%rd27, %rd27, 64;
	add.s64 	%rd26, %rd26, 64;
	setp.ne.s32 	%p4, %r23, 0;
	@%p4 bra 	$L__BB3_4;
$L__BB3_5:
	setp.eq.s32 	%p5, %r1, 0;
	@%p5 bra 	$L__BB3_14;
	and.b32  	%r7, %r16, 7;
	setp.lt.u32 	%p6, %r1, 8;
	@%p6 bra 	$L__BB3_8;
	mul.wide.u32 	%rd18, %r25, 4;
	add.s64 	%rd19, %rd2, %rd18;
	ld.global.f32 	%f66, [%rd19];
	add.s64 	%rd20, %rd1, %rd18;
	ld.global.f32 	%f67, [%rd20];
	fma.rn.f32 	%f68, %f66, %f67, %f111;
	ld.global.f32 	%f69, [%rd19+4];
	ld.global.f32 	%f70, [%rd20+4];
	fma.rn.f32 	%f71, %f69, %f70, %f68;
	ld.global.f32 	%f72, [%rd19+8];
	ld.global.f32 	%f73, [%rd20+8];
	fma.rn.f32 	%f74, %f72, %f73, %f71;
	ld.global.f32 	%f75, [%rd19+12];
	ld.global.f32 	%f76, [%rd20+12];
	fma.rn.f32 	%f77, %f75, %f76, %f74;
	ld.global.f32 	%f78, [%rd19+16];
	ld.global.f32 	%f79, [%rd20+16];
	fma.rn.f32 	%f80, %f78, %f79, %f77;
	ld.global.f32 	%f81, [%rd19+20];
	ld.global.f32 	%f82, [%rd20+20];
	fma.rn.f32 	%f83, %f81, %f82, %f80;
	ld.global.f32 	%f84, [%rd19+24];
	ld.global.f32 	%f85, [%rd20+24];
	fma.rn.f32 	%f86, %f84, %f85, %f83;
	ld.global.f32 	%f87, [%rd19+28];
	ld.global.f32 	%f88, [%rd20+28];
	fma.rn.f32 	%f111, %f87, %f88, %f86;
	add.s32 	%r25, %r25, 8;
$L__BB3_8:
	setp.eq.s32 	%p7, %r7, 0;
	@%p7 bra 	$L__BB3_14;
	and.b32  	%r10, %r16, 3;
	setp.lt.u32 	%p8, %r7, 4;
	@%p8 bra 	$L__BB3_11;
	mul.wide.u32 	%rd21, %r25, 4;
	add.s64 	%rd22, %rd2, %rd21;
	ld.global.f32 	%f90, [%rd22];
	add.s64 	%rd23, %rd1, %rd21;
	ld.global.f32 	%f91, [%rd23];
	fma.rn.f32 	%f92, %f90, %f91, %f111;
	ld.global.f32 	%f93, [%rd22+4];
	ld.global.f32 	%f94, [%rd23+4];
	fma.rn.f32 	%f95, %f93, %f94, %f92;
	ld.global.f32 	%f96, [%rd22+8];
	ld.global.f32 	%f97, [%rd23+8];
	fma.rn.f32 	%f98, %f96, %f97, %f95;
	ld.global.f32 	%f99, [%rd22+12];
	ld.global.f32 	%f100, [%rd23+12];
	fma.rn.f32 	%f111, %f99, %f100, %f98;
	add.s32 	%r25, %r25, 4;
$L__BB3_11:
	setp.eq.s32 	%p9, %r10, 0;
	@%p9 bra 	$L__BB3_14;
	mul.wide.u32 	%rd24, %r25, 4;
	add.s64 	%rd29, %rd1, %rd24;
	add.s64 	%rd28, %rd2, %rd24;
	neg.s32 	%r27, %r10;
$L__BB3_13:
	.pragma "nounroll";
	ld.global.f32 	%f101, [%rd28];
	ld.global.f32 	%f102, [%rd29];
	fma.rn.f32 	%f111, %f101, %f102, %f111;
	add.s64 	%rd29, %rd29, 4;
	add.s64 	%rd28, %rd28, 4;
	add.s32 	%r27, %r27, 1;
	setp.ne.s32 	%p10, %r27, 0;
	@%p10 bra 	$L__BB3_13;
$L__BB3_14:
	cvta.to.global.u64 	%rd25, %rd15;
	st.global.f32 	[%rd25], %f111;
$L__BB3_15:
	ret;

}
	// .globl	train
.visible .entry train(
	.param .u64 .ptr .align 1 train_param_0,
	.param .u64 .ptr .align 1 train_param_1,
	.param .f32 train_param_2,
	.param .u32 train_param_3
)
{
	.reg .pred 	%p<4>;
	.reg .b32 	%r<6>;
	.reg .b32 	%f<8>;
	.reg .b64 	%rd<8>;

	ld.param.u64 	%rd1, [train_param_0];
	ld.param.u64 	%rd2, [train_param_1];
	ld.param.f32 	%f1, [train_param_2];
	ld.param.u32 	%r2, [train_param_3];
	mov.u32 	%r3, %ctaid.x;
	mov.u32 	%r4, %ntid.x;
	mov.u32 	%r5, %tid.x;
	mad.lo.s32 	%r1, %r3, %r4, %r5;
	setp.ge.s32 	%p1, %r1, %r2;
	@%p1 bra 	$L__BB4_2;
	cvta.to.global.u64 	%rd3, %rd2;
	cvta.to.global.u64 	%rd4, %rd1;
	mul.wide.s32 	%rd5, %r1, 4;
	add.s64 	%rd6, %rd3, %rd5;
	ld.global.f32 	%f2, [%rd6];
	setp.gt.f32 	%p2, %f2, 0f3F800000;
	selp.f32 	%f3, 0f3F800000, %f2, %p2;
	setp.lt.f32 	%p3, %f3, 0fBF800000;
	selp.f32 	%f4, 0fBF800000, %f3, %p3;
	mul.f32 	%f5, %f1, %f4;
	add.s64 	%rd7, %rd4, %rd5;
	ld.global.f32 	%f6, [%rd7];
	sub.f32 	%f7, %f6, %f5;
	st.global.f32 	[%rd7], %f7;
$L__BB4_2:
	ret;

}


// ===== COMPILED SASS (sm_100) =====

	.target	sm_100

	.elftype	@"ET_EXEC"


//--------------------- .note.nv.tkinfo           --------------------------
	.section	.note.nv.tkinfo,"",@"SHT_NOTE"
	.sectionflags	@"SHF_NOTE_NV_TKINFO"
	.tkinfo
        /*0018*/ 	.word	0x00000002
        /*0030*/ 	.string	""
        /*0030*/ 	.string	"ptxas"
        /*0030*/ 	.string	"Cuda compilation tools, release 13.0, V13.0.88"
        /*0030*/ 	.string	"Build cuda_13.0.r13.0/compiler.36424714_0"
        /*0030*/ 	.string	"-arch sm_100 -m 64 "



//--------------------- .note.nv.cuinfo           --------------------------
	.section	.note.nv.cuinfo,"",@"SHT_NOTE"
	.sectionflags	@"SHF_NOTE_NV_CUINFO"
        /*0018*/ 	.short	0x0002
        /*001a*/ 	.short	0x0064
        /*001c*/ 	.short	0x0082
	.zero		2


//--------------------- .nv.info                  --------------------------
	.section	.nv.info,"",@"SHT_CUDA_INFO"
	.align	4


	//----- nvinfo : EIATTR_REGCOUNT
	.align		4
        /*0000*/ 	.byte	0x04, 0x2f
        /*0002*/ 	.short	(.L_1 - .L_0)
	.align		4
.L_0:
        /*0004*/ 	.word	index@(forward_hidden1)
        /*0008*/ 	.word	0x00000020


	//----- nvinfo : EIATTR_FRAME_SIZE
	.align		4
.L_1:
        /*000c*/ 	.byte	0x04, 0x11
        /*000e*/ 	.short	(.L_3 - .L_2)
	.align		4
.L_2:
        /*0010*/ 	.word	index@(forward_hidden1)
        /*0014*/ 	.word	0x00000000


	//----- nvinfo : EIATTR_REGCOUNT
	.align		4
.L_3:
        /*0018*/ 	.byte	0x04, 0x2f
        /*001a*/ 	.short	(.L_5 - .L_4)
	.align		4
.L_4:
        /*001c*/ 	.word	index@(forward_hidden2)
        /*0020*/ 	.word	0x00000020


	//----- nvinfo : EIATTR_FRAME_SIZE
	.align		4
.L_5:
        /*0024*/ 	.byte	0x04, 0x11
        /*0026*/ 	.short	(.L_7 - .L_6)
	.align		4
.L_6:
        /*0028*/ 	.word	index@(forward_hidden2)
        /*002c*/ 	.word	0x00000000


	//----- nvinfo : EIATTR_REGCOUNT
	.align		4
.L_7:
        /*0030*/ 	.byte	0x04, 0x2f
        /*0032*/ 	.short	(.L_9 - .L_8)
	.align		4
.L_8:
        /*0034*/ 	.word	index@(forward_output)
        /*0038*/ 	.word	0x00000020


	//----- nvinfo : EIATTR_FRAME_SIZE
	.align		4
.L_9:
        /*003c*/ 	.byte	0x04, 0x11
        /*003e*/ 	.short	(.L_11 - .L_10)
	.align		4
.L_10:
        /*0040*/ 	.word	index@($__internal_0_$__cuda_sm20_rcp_rn_f32_slowpath)
        /*0044*/ 	.word	0x00000000


	//----- nvinfo : EIATTR_FRAME_SIZE
	.align		4
.L_11:
        /*0048*/ 	.byte	0x04, 0x11
        /*004a*/ 	.short	(.L_13 - .L_12)
	.align		4
.L_12:
        /*004c*/ 	.word	index@(forward_output)
        /*0050*/ 	.word	0x00000000


	//----- nvinfo : EIATTR_REGCOUNT
	.align		4
.L_13:
        /*0054*/ 	.byte	0x04, 0x2f
        /*0056*/ 	.short	(.L_15 - .L_14)
	.align		4
.L_14:
        /*0058*/ 	.word	index@(forward_value)
        /*005c*/ 	.word	0x0000001e


	//----- nvinfo : EIATTR_FRAME_SIZE
	.align		4
.L_15:
        /*0060*/ 	.byte	0x04, 0x11
        /*0062*/ 	.short	(.L_17 - .L_16)
	.align		4
.L_16:
        /*0064*/ 	.word	index@(forward_value)
        /*0068*/ 	.word	0x00000000


	//----- nvinfo : EIATTR_REGCOUNT
	.align		4
.L_17:
        /*006c*/ 	.byte	0x04, 0x2f
        /*006e*/ 	.short	(.L_19 - .L_18)
	.align		4
.L_18:
        /*0070*/ 	.word	index@(train)
        /*0074*/ 	.word	0x0000000a


	//----- nvinfo : EIATTR_FRAME_SIZE
	.align		4
.L_19:
        /*0078*/ 	.byte	0x04, 0x11
        /*007a*/ 	.short	(.L_21 - .L_20)
	.align		4
.L_20:
        /*007c*/ 	.word	index@(train)
        /*0080*/ 	.word	0x00000000


	//----- nvinfo : EIATTR_MIN_STACK_SIZE
	.align		4
.L_21:
        /*0084*/ 	.byte	0x04, 0x12
        /*0086*/ 	.short	(.L_23 - .L_22)
	.align		4
.L_22:
        /*0088*/ 	.word	index@(train)
        /*008c*/ 	.word	0x00000000


	//----- nvinfo : EIATTR_MIN_STACK_SIZE
	.align		4
.L_23:
        /*0090*/ 	.byte	0x04, 0x12
        /*0092*/ 	.short	(.L_25 - .L_24)
	.align		4
.L_24:
        /*0094*/ 	.word	index@(forward_value)
        /*0098*/ 	.word	0x00000000


	//----- nvinfo : EIATTR_MIN_STACK_SIZE
	.align		4
.L_25:
        /*009c*/ 	.byte	0x04, 0x12
        /*009e*/ 	.short	(.L_27 - .L_26)
	.align		4
.L_26:
        /*00a0*/ 	.word	index@(forward_output)
        /*00a4*/ 	.word	0x00000000


	//----- nvinfo : EIATTR_MIN_STACK_SIZE
	.align		4
.L_27:
        /*00a8*/ 	.byte	0x04, 0x12
        /*00aa*/ 	.short	(.L_29 - .L_28)
	.align		4
.L_28:
        /*00ac*/ 	.word	index@(forward_hidden2)
        /*00b0*/ 	.word	0x00000000


	//----- nvinfo : EIATTR_MIN_STACK_SIZE
	.align		4
.L_29:
        /*00b4*/ 	.byte	0x04, 0x12
        /*00b6*/ 	.short	(.L_31 - .L_30)
	.align		4
.L_30:
        /*00b8*/ 	.word	index@(forward_hidden1)
        /*00bc*/ 	.word	0x00000000
.L_31:


//--------------------- .nv.compat                --------------------------
	.section	.nv.compat,"",@"SHT_CUDA_COMPAT_INFO"
	.align	4
        /*0000*/ 	.byte	0x02, 0x09, 0x00, 0x00, 0x02, 0x02, 0x01, 0x00, 0x02, 0x05, 0x05, 0x00, 0x03, 0x07, 0x01, 0x01
        /*0010*/ 	.byte	0x02, 0x03, 0x00, 0x00, 0x02, 0x06, 0x01, 0x00, 0x04, 0x0b, 0x08, 0x00, 0x01, 0x00, 0x00, 0x00
        /*0020*/ 	.byte	0x00, 0x00, 0x00, 0x00


//--------------------- .nv.info.train            --------------------------
	.section	.nv.info.train,"",@"SHT_CUDA_INFO"
	.sectionflags	@""
	.align	4


	//----- nvinfo : EIATTR_CUDA_API_VERSION
	.align		4
        /*0000*/ 	.byte	0x04, 0x37
        /*0002*/ 	.short	(.L_33 - .L_32)
.L_32:
        /*0004*/ 	.word	0x00000082


	//----- nvinfo : EIATTR_KPARAM_INFO
	.align		4
.L_33:
        /*0008*/ 	.byte	0x04, 0x17
        /*000a*/ 	.short	(.L_35 - .L_34)
.L_34:
        /*000c*/ 	.word	0x00000000
        /*0010*/ 	.short	0x0003
        /*0012*/ 	.short	0x0014
        /*0014*/ 	.byte	0x00, 0xf0, 0x11, 0x00


	//----- nvinfo : EIATTR_KPARAM_INFO
	.align		4
.L_35:
        /*0018*/ 	.byte	0x04, 0x17
        /*001a*/ 	.short	(.L_37 - .L_36)
.L_36:
        /*001c*/ 	.word	0x00000000
        /*0020*/ 	.short	0x0002
        /*0022*/ 	.short	0x0010
        /*0024*/ 	.byte	0x00, 0xf0, 0x11, 0x00


	//----- nvinfo : EIATTR_KPARAM_INFO
	.align		4
.L_37:
        /*0028*/ 	.byte	0x04, 0x17
        /*002a*/ 	.short	(.L_39 - .L_38)
.L_38:
        /*002c*/ 	.word	0x00000000
        /*0030*/ 	.short	0x0001
        /*0032*/ 	.short	0x0008
        /*0034*/ 	.byte	0x00, 0xf5, 0x21, 0x00


	//----- nvinfo : EIATTR_KPARAM_INFO
	.align		4
.L_39:
        /*0038*/ 	.byte	0x04, 0x17
        /*003a*/ 	.short	(.L_41 - .L_40)
.L_40:
        /*003c*/ 	.word	0x00000000
        /*0040*/ 	.short	0x0000
        /*0042*/ 	.short	0x0000
        /*0044*/ 	.byte	0x00, 0xf5, 0x21, 0x00


	//----- nvinfo : EIATTR_SPARSE_MMA_MASK
	.align		4
.L_41:
        /*0048*/ 	.byte	0x03, 0x50
        /*004a*/ 	.short	0x0000


	//----- nvinfo : EIATTR_MAXREG_COUNT
	.align		4
        /*004c*/ 	.byte	0x03, 0x1b
        /*004e*/ 	.short	0x00ff


	//----- nvinfo : EIATTR_MERCURY_ISA_VERSION
	.align		4
        /*0050*/ 	.byte	0x03, 0x5f
        /*0052*/ 	.short	0x0101


	//----- nvinfo : EIATTR_VRC_CTA_INIT_COUNT
	.align		4
        /*0054*/ 	.byte	0x02, 0x4a
	.zero		1
	.zero		1


	//----- nvinfo : EIATTR_EXIT_INSTR_OFFSETS
	.align		4
        /*0058*/ 	.byte	0x04, 0x1c
        /*005a*/ 	.short	(.L_43 - .L_42)


	//   ....[0]....
.L_42:
        /*005c*/ 	.word	0x00000070


	//   ....[1]....
        /*0060*/ 	.word	0x00000140


	//----- nvinfo : EIATTR_CBANK_PARAM_SIZE
	.align		4
.L_43:
        /*0064*/ 	.byte	0x03, 0x19
        /*0066*/ 	.short	0x0018


	//----- nvinfo : EIATTR_PARAM_CBANK
	.align		4
        /*0068*/ 	.byte	0x04, 0x0a
        /*006a*/ 	.short	(.L_45 - .L_44)
	.align		4
.L_44:
        /*006c*/ 	.word	index@(.nv.constant0.train)
        /*0070*/ 	.short	0x0380
        /*0072*/ 	.short	0x0018


	//----- nvinfo : EIATTR_SW_WAR
	.align		4
.L_45:
        /*0074*/ 	.byte	0x04, 0x36
        /*0076*/ 	.short	(.L_47 - .L_46)
.L_46:
        /*0078*/ 	.word	0x00000008
.L_47:


//--------------------- .nv.info.forward_value    --------------------------
	.section	.nv.info.forward_value,"",@"SHT_CUDA_INFO"
	.sectionflags	@""
	.align	4


	//----- nvinfo : EIATTR_CUDA_API_VERSION
	.align		4
        /*0000*/ 	.byte	0x04, 0x37
        /*0002*/ 	.short	(.L_49 - .L_48)
.L_48:
        /*0004*/ 	.word	0x00000082


	//----- nvinfo : EIATTR_KPARAM_INFO
	.align		4
.L_49:
        /*0008*/ 	.byte	0x04, 0x17
        /*000a*/ 	.short	(.L_51 - .L_50)
.L_50:
        /*000c*/ 	.word	0x00000000
        /*0010*/ 	.short	0x0003
        /*0012*/ 	.short	0x0018
        /*0014*/ 	.byte	0x00, 0xf0, 0x11, 0x00


	//----- nvinfo : EIATTR_KPARAM_INFO
	.align		4
.L_51:
        /*0018*/ 	.byte	0x04, 0x17
        /*001a*/ 	.short	(.L_53 - .L_52)
.L_52:
        /*001c*/ 	.word	0x00000000
        /*0020*/ 	.short	0x0002
        /*0022*/ 	.short	0x0010
        /*0024*/ 	.byte	0x00, 0xf5, 0x21, 0x00


	//----- nvinfo : EIATTR_KPARAM_INFO
	.align		4
.L_53:
        /*0028*/ 	.byte	0x04, 0x17
        /*002a*/ 	.short	(.L_55 - .L_54)
.L_54:
        /*002c*/ 	.word	0x00000000
        /*0030*/ 	.short	0x0001
        /*0032*/ 	.short	0x0008
        /*0034*/ 	.byte	0x00, 0xf5, 0x21, 0x00


	//----- nvinfo : EIATTR_KPARAM_INFO
	.align		4
.L_55:
        /*0038*/ 	.byte	0x04, 0x17
        /*003a*/ 	.short	(.L_57 - .L_56)
.L_56:
        /*003c*/ 	.word	0x00000000
        /*0040*/ 	.short	0x0000
        /*0042*/ 	.short	0x0000
        /*0044*/ 	.byte	0x00, 0xf5, 0x21, 0x00


	//----- nvinfo : EIATTR_SPARSE_MMA_MASK
	.align		4
.L_57:
        /*0048*/ 	.byte	0x03, 0x50
        /*004a*/ 	.short	0x0000


	//----- nvinfo : EIATTR_MAXREG_COUNT
	.align		4
        /*004c*/ 	.byte	0x03, 0x1b
        /*004e*/ 	.short	0x00ff


	//----- nvinfo : EIATTR_MERCURY_ISA_VERSION
	.align		4
        /*0050*/ 	.byte	0x03, 0x5f
        /*0052*/ 	.short	0x0101


	//----- nvinfo : EIATTR_VRC_CTA_INIT_COUNT
	.align		4
        /*0054*/ 	.byte	0x02, 0x4a
	.zero		1
	.zero		1


	//----- nvinfo : EIATTR_EXIT_INSTR_OFFSETS
	.align		4
        /*0058*/ 	.byte	0x04, 0x1c
        /*005a*/ 	.short	(.L_59 - .L_58)


	//   ....[0]....
.L_58:
        /*005c*/ 	.word	0x00000070


	//   ....[1]....
        /*0060*/ 	.word	0x00000a80


	//----- nvinfo : EIATTR_CBANK_PARAM_SIZE
	.align		4
.L_59:
        /*0064*/ 	.byte	0x03, 0x19
        /*0066*/ 	.short	0x001c


	//----- nvinfo : EIATTR_PARAM_CBANK
	.align		4
        /*0068*/ 	.byte	0x04, 0x0a
        /*006a*/ 	.short	(.L_61 - .L_60)
	.align		4
.L_60:
        /*006c*/ 	.word	index@(.nv.constant0.forward_value)
        /*0070*/ 	.short	0x0380
        /*0072*/ 	.short	0x001c


	//----- nvinfo : EIATTR_SW_WAR
	.align		4
.L_61:
        /*0074*/ 	.byte	0x04, 0x36
        /*0076*/ 	.short	(.L_63 - .L_62)
.L_62:
        /*0078*/ 	.word	0x00000008
.L_63:


//--------------------- .nv.info.forward_output   --------------------------
	.section	.nv.info.forward_output,"",@"SHT_CUDA_INFO"
	.sectionflags	@""
	.align	4


	//----- nvinfo : EIATTR_CUDA_API_VERSION
	.align		4
        /*0000*/ 	.byte	0x04, 0x37
        /*0002*/ 	.short	(.L_65 - .L_64)
.L_64:
        /*0004*/ 	.word	0x00000082


	//----- nvinfo : EIATTR_KPARAM_INFO
	.align		4
.L_65:
        /*0008*/ 	.byte	0x04, 0x17
        /*000a*/ 	.short	(.L_67 - .L_66)
.L_66:
        /*000c*/ 	.word	0x00000000
        /*0010*/ 	.short	0x0004
        /*0012*/ 	.short	0x001c
        /*0014*/ 	.byte	0x00, 0xf0, 0x11, 0x00


	//----- nvinfo : EIATTR_KPARAM_INFO
	.align		4
.L_67:
        /*0018*/ 	.byte	0x04, 0x17
        /*001a*/ 	.short	(.L_69 - .L_68)
.L_68:
        /*001c*/ 	.word	0x00000000
        /*0020*/ 	.short	0x0003
        /*0022*/ 	.short	0x0018
        /*0024*/ 	.byte	0x00, 0xf0, 0x11, 0x00


	//----- nvinfo : EIATTR_KPARAM_INFO
	.align		4
.L_69:
        /*0028*/ 	.byte	0x04, 0x17
        /*002a*/ 	.short	(.L_71 - .L_70)
.L_70:
        /*002c*/ 	.word	0x00000000
        /*0030*/ 	.short	0x0002
        /*0032*/ 	.short	0x0010
        /*0034*/ 	.byte	0x00, 0xf5, 0x21, 0x00


	//----- nvinfo : EIATTR_KPARAM_INFO
	.align		4
.L_71:
        /*0038*/ 	.byte	0x04, 0x17
        /*003a*/ 	.short	(.L_73 - .L_72)
.L_72:
        /*003c*/ 	.word	0x00000000
        /*0040*/ 	.short	0x0001
        /*0042*/ 	.short	0x0008
        /*0044*/ 	.byte	0x00, 0xf5, 0x21, 0x00


	//----- nvinfo : EIATTR_KPARAM_INFO
	.align		4
.L_73:
        /*0048*/ 	.byte	0x04, 0x17
        /*004a*/ 	.short	(.L_75 - .L_74)
.L_74:
        /*004c*/ 	.word	0x00000000
        /*0050*/ 	.short	0x0000
        /*0052*/ 	.short	0x0000
        /*0054*/ 	.byte	0x00, 0xf5, 0x21, 0x00


	//----- nvinfo : EIATTR_SPARSE_MMA_MASK
	.align		4
.L_75:
        /*0058*/ 	.byte	0x03, 0x50
        /*005a*/ 	.short	0x0000


	//----- nvinfo : EIATTR_MAXREG_COUNT
	.align		4
        /*005c*/ 	.byte	0x03, 0x1b
        /*005e*/ 	.short	0x00ff


	//----- nvinfo : EIATTR_MERCURY_ISA_VERSION
	.align		4
        /*0060*/ 	.byte	0x03, 0x5f
        /*0062*/ 	.short	0x0101


	//----- nvinfo : EIATTR_VRC_CTA_INIT_COUNT
	.align		4
        /*0064*/ 	.byte	0x02, 0x4a
	.zero		1
	.zero		1


	//----- nvinfo : EIATTR_EXIT_INSTR_OFFSETS
	.align		4
        /*0068*/ 	.byte	0x04, 0x1c
        /*006a*/ 	.short	(.L_77 - .L_76)


	//   ....[0]....
.L_76:
        /*006c*/ 	.word	0x00000070


	//   ....[1]....
        /*0070*/ 	.word	0x00000d00


	//   ....[2]....
        /*0074*/ 	.word	0x00000eb0


	//----- nvinfo : EIATTR_CRS_STACK_SIZE
	.align		4
.L_77:
        /*0078*/ 	.byte	0x04, 0x1e
        /*007a*/ 	.short	(.L_79 - .L_78)
.L_78:
        /*007c*/ 	.word	0x00000000


	//----- nvinfo : EIATTR_CBANK_PARAM_SIZE
	.align		4
.L_79:
        /*0080*/ 	.byte	0x03, 0x19
        /*0082*/ 	.short	0x0020


	//----- nvinfo : EIATTR_PARAM_CBANK
	.align		4
        /*0084*/ 	.byte	0x04, 0x0a
        /*0086*/ 	.short	(.L_81 - .L_80)
	.align		4
.L_80:
        /*0088*/ 	.word	index@(.nv.constant0.forward_output)
        /*008c*/ 	.short	0x0380
        /*008e*/ 	.short	0x0020


	//----- nvinfo : EIATTR_SW_WAR
	.align		4
.L_81:
        /*0090*/ 	.byte	0x04, 0x36
        /*0092*/ 	.short	(.L_83 - .L_82)
.L_82:
        /*0094*/ 	.word	0x00000008
.L_83:


//--------------------- .nv.info.forward_hidden2  --------------------------
	.section	.nv.info.forward_hidden2,"",@"SHT_CUDA_INFO"
	.sectionflags	@""
	.align	4


	//----- nvinfo : EIATTR_CUDA_API_VERSION
	.align		4
        /*0000*/ 	.byte	0x04, 0x37
        /*0002*/ 	.short	(.L_85 - .L_84)
.L_84:
        /*0004*/ 	.word	0x00000082


	//----- nvinfo : EIATTR_KPARAM_INFO
	.align		4
.L_85:
        /*0008*/ 	.byte	0x04, 0x17
        /*000a*/ 	.short	(.L_87 - .L_86)
.L_86:
        /*000c*/ 	.word	0x00000000
        /*0010*/ 	.short	0x0003
        /*0012*/ 	.short	0x0018
        /*0014*/ 	.byte	0x00, 0xf0, 0x11, 0x00


	//----- nvinfo : EIATTR_KPARAM_INFO
	.align		4
.L_87:
        /*0018*/ 	.byte	0x04, 0x17
        /*001a*/ 	.short	(.L_89 - .L_88)
.L_88:
        /*001c*/ 	.word	0x00000000
        /*0020*/ 	.short	0x0002
        /*0022*/ 	.short	0x0010
        /*0024*/ 	.byte	0x00, 0xf5, 0x21, 0x00


	//----- nvinfo : EIATTR_KPARAM_INFO
	.align		4
.L_89:
        /*0028*/ 	.byte	0x04, 0x17
        /*002a*/ 	.short	(.L_91 - .L_90)
.L_90:
        /*002c*/ 	.word	0x00000000
        /*0030*/ 	.short	0x0001
        /*0032*/ 	.short	0x0008
        /*0034*/ 	.byte	0x00, 0xf5, 0x21, 0x00


	//----- nvinfo : EIATTR_KPARAM_INFO
	.align		4
.L_91:
        /*0038*/ 	.byte	0x04, 0x17
        /*003a*/ 	.short	(.L_93 - .L_92)
.L_92:
        /*003c*/ 	.word	0x00000000
        /*0040*/ 	.short	0x0000
        /*0042*/ 	.short	0x0000
        /*0044*/ 	.byte	0x00, 0xf5, 0x21, 0x00


	//----- nvinfo : EIATTR_SPARSE_MMA_MASK
	.align		4
.L_93:
        /*0048*/ 	.byte	0x03, 0x50
        /*004a*/ 	.short	0x0000


	//----- nvinfo : EIATTR_MAXREG_COUNT
	.align		4
        /*004c*/ 	.byte	0x03, 0x1b
        /*004e*/ 	.short	0x00ff


	//----- nvinfo : EIATTR_MERCURY_ISA_VERSION
	.align		4
        /*0050*/ 	.byte	0x03, 0x5f
        /*0052*/ 	.short	0x0101


	//----- nvinfo : EIATTR_VRC_CTA_INIT_COUNT
	.align		4
        /*0054*/ 	.byte	0x02, 0x4a
	.zero		1
	.zero		1


	//----- nvinfo : EIATTR_EXIT_INSTR_OFFSETS
	.align		4
        /*0058*/ 	.byte	0x04, 0x1c
        /*005a*/ 	.short	(.L_95 - .L_94)


	//   ....[0]....
.L_94:
        /*005c*/ 	.word	0x00000070


	//   ....[1]....
        /*0060*/ 	.word	0x00000bd0


	//----- nvinfo : EIATTR_CBANK_PARAM_SIZE
	.align		4
.L_95:
        /*0064*/ 	.byte	0x03, 0x19
        /*0066*/ 	.short	0x001c


	//----- nvinfo : EIATTR_PARAM_CBANK
	.align		4
        /*0068*/ 	.byte	0x04, 0x0a
        /*006a*/ 	.short	(.L_97 - .L_96)
	.align		4
.L_96:
        /*006c*/ 	.word	index@(.nv.constant0.forward_hidden2)
        /*0070*/ 	.short	0x0380
        /*0072*/ 	.short	0x001c


	//----- nvinfo : EIATTR_SW_WAR
	.align		4
.L_97:
        /*0074*/ 	.byte	0x04, 0x36
        /*0076*/ 	.short	(.L_99 - .L_98)
.L_98:
        /*0078*/ 	.word	0x00000008
.L_99:


//--------------------- .nv.info.forward_hidden1  --------------------------
	.section	.nv.info.forward_hidden1,"",@"SHT_CUDA_INFO"
	.sectionflags	@""
	.align	4


	//----- nvinfo : EIATTR_CUDA_API_VERSION
	.align		4
        /*0000*/ 	.byte	0x04, 0x37
        /*0002*/ 	.short	(.L_101 - .L_100)
.L_100:
        /*0004*/ 	.word	0x00000082


	//----- nvinfo : EIATTR_KPARAM_INFO
	.align		4
.L_101:
        /*0008*/ 	.byte	0x04, 0x17
        /*000a*/ 	.short	(.L_103 - .L_102)
.L_102:
        /*000c*/ 	.word	0x00000000
        /*0010*/ 	.short	0x0004
        /*0012*/ 	.short	0x001c
        /*0014*/ 	.byte	0x00, 0xf0, 0x11, 0x00


	//----- nvinfo : EIATTR_KPARAM_INFO
	.align		4
.L_103:
        /*0018*/ 	.byte	0x04, 0x17
        /*001a*/ 	.short	(.L_105 - .L_104)
.L_104:
        /*001c*/ 	.word	0x00000000
        /*0020*/ 	.short	0x0003
        /*0022*/ 	.short	0x0018
        /*0024*/ 	.byte	0x00, 0xf0, 0x11, 0x00


	//----- nvinfo : EIATTR_KPARAM_INFO
	.align		4
.L_105:
        /*0028*/ 	.byte	0x04, 0x17
        /*002a*/ 	.short	(.L_107 - .L_106)
.L_106:
        /*002c*/ 	.word	0x00000000
        /*0030*/ 	.short	0x0002
        /*0032*/ 	.short	0x0010
        /*0034*/ 	.byte	0x00, 0xf5, 0x21, 0x00


	//----- nvinfo : EIATTR_KPARAM_INFO
	.align		4
.L_107:
        /*0038*/ 	.byte	0x04, 0x17
        /*003a*/ 	.short	(.L_109 - .L_108)
.L_108:
        /*003c*/ 	.word	0x00000000
        /*0040*/ 	.short	0x0001
        /*0042*/ 	.short	0x0008
        /*0044*/ 	.byte	0x00, 0xf5, 0x21, 0x00


	//----- nvinfo : EIATTR_KPARAM_INFO
	.align		4
.L_109:
        /*0048*/ 	.byte	0x04, 0x17
        /*004a*/ 	.short	(.L_111 - .L_110)
.L_110:
        /*004c*/ 	.word	0x00000000
        /*0050*/ 	.short	0x0000
        /*0052*/ 	.short	0x0000
        /*0054*/ 	.byte	0x00, 0xf5, 0x21, 0x00


	//----- nvinfo : EIATTR_SPARSE_MMA_MASK
	.align		4
.L_111:
        /*0058*/ 	.byte	0x03, 0x50
        /*005a*/ 	.short	0x0000


	//----- nvinfo : EIATTR_MAXREG_COUNT
	.align		4
        /*005c*/ 	.byte	0x03, 0x1b
        /*005e*/ 	.short	0x00ff


	//----- nvinfo : EIATTR_MERCURY_ISA_VERSION
	.align		4
        /*0060*/ 	.byte	0x03, 0x5f
        /*0062*/ 	.short	0x0101


	//----- nvinfo : EIATTR_VRC_CTA_INIT_COUNT
	.align		4
        /*0064*/ 	.byte	0x02, 0x4a
	.zero		1
	.zero		1


	//----- nvinfo : EIATTR_EXIT_INSTR_OFFSETS
	.align		4
        /*0068*/ 	.byte	0x04, 0x1c
        /*006a*/ 	.short	(.L_113 - .L_112)


	//   ....[0]....
.L_112:
        /*006c*/ 	.word	0x00000070


	//   ....[1]....
        /*0070*/ 	.word	0x00000be0


	//----- nvinfo : EIATTR_CBANK_PARAM_SIZE
	.align		4
.L_113:
        /*0074*/ 	.byte	0x03, 0x19
        /*0076*/ 	.short	0x0020


	//----- nvinfo : EIATTR_PARAM_CBANK
	.align		4
        /*0078*/ 	.byte	0x04, 0x0a
        /*007a*/ 	.short	(.L_115 - .L_114)
	.align		4
.L_114:
        /*007c*/ 	.word	index@(.nv.constant0.forward_hidden1)
        /*0080*/ 	.short	0x0380
        /*0082*/ 	.short	0x0020


	//----- nvinfo : EIATTR_SW_WAR
	.align		4
.L_115:
        /*0084*/ 	.byte	0x04, 0x36
        /*0086*/ 	.short	(.L_117 - .L_116)
.L_116:
        /*0088*/ 	.word	0x00000008
.L_117:


//--------------------- .nv.callgraph             --------------------------
	.section	.nv.callgraph,"",@"SHT_CUDA_CALLGRAPH"
	.align	4
	.sectionentsize	8
	.align		4
        /*0000*/ 	.word	0x00000000
	.align		4
        /*0004*/ 	.word	0xffffffff
	.align		4
        /*0008*/ 	.word	0x00000000
	.align		4
        /*000c*/ 	.word	0xfffffffe
	.align		4
        /*0010*/ 	.word	0x00000000
	.align		4
        /*0014*/ 	.word	0xfffffffd
	.align		4
        /*0018*/ 	.word	0x00000000
	.align		4
        /*001c*/ 	.word	0xfffffffc


//--------------------- .text.train               --------------------------
	.section	.text.train,"ax",@progbits
	.align	128
        .global         train
        .type           train,@function
        .size           train,(.L_x_38 - train)
        .other          train,@"STO_CUDA_ENTRY STV_DEFAULT"
train:
.text.train:
[----:B------:R-:W-:Y:S01]  /*0000*/  LDC R1, c[0x0][0x37c] ;  /* 0x0000df00ff017b82 */ /* 0x000fe20000000800 */
[----:B------:R-:W0:Y:S07]  /*0010*/  S2R R0, SR_TID.X ;  /* 0x0000000000007919 */ /* 0x000e2e0000002100 */
[----:B------:R-:W0:Y:S01]  /*0020*/  S2UR UR4, SR_CTAID.X ;  /* 0x00000000000479c3 */ /* 0x000e220000002500 */
[----:B------:R-:W1:Y:S07]  /*0030*/  LDCU UR5, c[0x0][0x394] ;  /* 0x00007280ff0577ac */ /* 0x000e6e0008000800 */
[----:B------:R-:W0:Y:S02]  /*0040*/  LDC R7, c[0x0][0x360] ;  /* 0x0000d800ff077b82 */ /* 0x000e240000000800 */
[----:B0-----:R-:W-:-:S05]  /*0050*/  IMAD R7, R7, UR4, R0 ;  /* 0x0000000407077c24 */ /* 0x001fca000f8e0200 */
[----:B-1----:R-:W-:-:S13]  /*0060*/  ISETP.GE.AND P0, PT, R7, UR5, PT ;  /* 0x0000000507007c0c */ /* 0x002fda000bf06270 */
[----:B------:R-:W-:Y:S05]  /*0070*/  @P0 EXIT ;  /* 0x000000000000094d */ /* 0x000fea0003800000 */
[----:B------:R-:W0:Y:S01]  /*0080*/  LDC.64 R2, c[0x0][0x388] ;  /* 0x0000e200ff027b82 */ /* 0x000e220000000a00 */
[----:B------:R-:W1:Y:S01]  /*0090*/  LDCU.64 UR4, c[0x0][0x358] ;  /* 0x00006b00ff0477ac */ /* 0x000e620008000a00 */
[----:B------:R-:W2:Y:S06]  /*00a0*/  LDCU UR6, c[0x0][0x390] ;  /* 0x00007200ff0677ac */ /* 0x000eac0008000800 */
[----:B------:R-:W3:Y:S01]  /*00b0*/  LDC.64 R4, c[0x0][0x380] ;  /* 0x0000e000ff047b82 */ /* 0x000ee20000000a00 */
[----:B0-----:R-:W-:-:S06]  /*00c0*/  IMAD.WIDE R2, R7, 0x4, R2 ;  /* 0x0000000407027825 */ /* 0x001fcc00078e0202 */
[----:B-1----:R-:W4:Y:S01]  /*00d0*/  LDG.E R2, desc[UR4][R2.64] ;  /* 0x0000000402027981 */ /* 0x002f22000c1e1900 */
[----:B---3--:R-:W-:-:S05]  /*00e0*/  IMAD.WIDE R4, R7, 0x4, R4 ;  /* 0x0000000407047825 */ /* 0x008fca00078e0204 */
[----:B------:R-:W2:Y:S01]  /*00f0*/  LDG.E R7, desc[UR4][R4.64] ;  /* 0x0000000404077981 */ /* 0x000ea2000c1e1900 */
[----:B----4-:R-:W-:-:S04]  /*0100*/  FMNMX.NAN R0, R2, 1, PT ;  /* 0x3f80000002007809 */ /* 0x010fc80003820000 */
[----:B------:R-:W-:-:S05]  /*0110*/  FMNMX.NAN R0, R0, -1, !PT ;  /* 0xbf80000000007809 */ /* 0x000fca0007820000 */
[----:B--2---:R-:W-:-:S05]  /*0120*/  FFMA R7, -R0, UR6, R7 ;  /* 0x0000000600077c23 */ /* 0x004fca0008000107 */
[----:B------:R-:W-:Y:S01]  /*0130*/  STG.E desc[UR4][R4.64], R7 ;  /* 0x0000000704007986 */ /* 0x000fe2000c101904 */
[----:B------:R-:W-:Y:S05]  /*0140*/  EXIT ;  /* 0x000000000000794d */ /* 0x000fea0003800000 */
.L_x_0:
[----:B------:R-:W-:-:S00]  /*0150*/  BRA `(.L_x_0) ;  /* 0xfffffffc00fc7947 */ /* 0x000fc0000383ffff */
[----:B------:R-:W-:-:S00]  /*0160*/  NOP ;  /* 0x0000000000007918 */ /* 0x000fc00000000000 */
        /* <DEDUP_REMOVED lines=9> */
.L_x_38:


//--------------------- .text.forward_value       --------------------------
	.section	.text.forward_value,"ax",@progbits
	.align	128
        .global         forward_value
        .type           forward_value,@function
        .size           forward_value,(.L_x_39 - forward_value)
        .other          forward_value,@"STO_CUDA_ENTRY STV_DEFAULT"
forward_value:
.text.forward_value:
[----:B------:R-:W-:Y:S01]  /*0000*/  LDC R1, c[0x0][0x37c] ;  /* 0x0000df00ff017b82 */ /* 0x000fe20000000800 */
[----:B------:R-:W0:Y:S07]  /*0010*/  S2R R0, SR_TID.X ;  /* 0x0000000000007919 */ /* 0x000e2e0000002100 */
[----:B------:R-:W1:Y:S01]  /*0020*/  S2UR UR4, SR_CTAID.X ;  /* 0x00000000000479c3 */ /* 0x000e620000002500 */
[----:B------:R-:W1:Y:S02]  /*0030*/  LDCU UR5, c[0x0][0x360] ;  /* 0x00006c00ff0577ac */ /* 0x000e640008000800 */
[----:B-1----:R-:W-:Y:S01]  /*0040*/  UIMAD UR4, UR4, UR5, URZ ;  /* 0x00000005040472a4 */ /* 0x002fe2000f8e02ff */
[----:B0-----:R-:W-:-:S05]  /*0050*/  IADD3 R0, PT, PT, -R0, RZ, RZ ;  /* 0x000000ff00007210 */ /* 0x001fca0007ffe1ff */
[----:B------:R-:W-:-:S13]  /*0060*/  ISETP.NE.AND P0, PT, R0, UR4, PT ;  /* 0x0000000400007c0c */ /* 0x000fda000bf05270 */
[----:B------:R-:W-:Y:S05]  /*0070*/  @P0 EXIT ;  /* 0x000000000000094d */ /* 0x000fea0003800000 */
[----:B------:R-:W0:Y:S01]  /*0080*/  LDCU UR8, c[0x0][0x398] ;  /* 0x00007300ff0877ac */ /* 0x000e220008000800 */
[----:B------:R-:W-:Y:S01]  /*0090*/  HFMA2 R14, -RZ, RZ, 0, 0 ;  /* 0x00000000ff0e7431 */ /* 0x000fe200000001ff */
[----:B------:R-:W1:Y:S01]  /*00a0*/  LDCU.64 UR16, c[0x0][0x358] ;  /* 0x00006b00ff1077ac */ /* 0x000e620008000a00 */
[----:B0-----:R-:W-:-:S09]  /*00b0*/  UISETP.GE.AND UP0, UPT, UR8, 0x1, UPT ;  /* 0x000000010800788c */ /* 0x001fd2000bf06270 */
[----:B-1----:R-:W-:Y:S05]  /*00c0*/  BRA.U !UP0, `(.L_x_1) ;  /* 0x0000000908647547 */ /* 0x002fea000b800000 */
[----:B------:R-:W-:Y:S01]  /*00d0*/  UISETP.GE.U32.AND UP1, UPT, UR8, 0x10, UPT ;  /* 0x000000100800788c */ /* 0x000fe2000bf26070 */
[----:B------:R-:W-:Y:S01]  /*00e0*/  MOV R14, RZ ;  /* 0x000000ff000e7202 */ /* 0x000fe20000000f00 */
[----:B------:R-:W-:Y:S01]  /*00f0*/  ULOP3.LUT UR9, UR8, 0xf, URZ, 0xc0, !UPT ;  /* 0x0000000f08097892 */ /* 0x000fe2000f8ec0ff */
[----:B------:R-:W-:-:S03]  /*0100*/  MOV R0, RZ ;  /* 0x000000ff00007202 */ /* 0x000fc60000000f00 */
[----:B------:R-:W-:-:S03]  /*0110*/  UISETP.NE.AND UP0, UPT, UR9, URZ, UPT ;  /* 0x000000ff0900728c */ /* 0x000fc6000bf05270 */
[----:B------:R-:W-:Y:S08]  /*0120*/  BRA.U !UP1, `(.L_x_2) ;  /* 0x0000000509107547 */ /* 0x000ff0000b800000 */
[----:B------:R-:W0:Y:S01]  /*0130*/  LDCU.128 UR12, c[0x0][0x380] ;  /* 0x00007000ff0c77ac */ /* 0x000e220008000c00 */
[----:B------:R-:W-:Y:S01]  /*0140*/  MOV R14, RZ ;  /* 0x000000ff000e7202 */ /* 0x000fe20000000f00 */
[----:B------:R-:W-:-:S04]  /*0150*/  ULOP3.LUT UR10, UR8, 0x7ffffff0, URZ, 0xc0, !UPT ;  /* 0x7ffffff0080a7892 */ /* 0x000fc8000f8ec0ff */
[----:B------:R-:W-:Y:S02]  /*0160*/  UIADD3 UR11, UPT, UPT, -UR10, URZ, URZ ;  /* 0x000000ff0a0b7290 */ /* 0x000fe4000fffe1ff */
[----:B------:R-:W-:Y:S01]  /*0170*/  MOV R0, UR10 ;  /* 0x0000000a00007c02 */ /* 0x000fe20008000f00 */
[----:B0-----:R-:W-:Y:S02]  /*0180*/  UIADD3 UR6, UP1, UPT, UR12, 0x20, URZ ;  /* 0x000000200c067890 */ /* 0x001fe4000ff3e0ff */
[----:B------:R-:W-:Y:S02]  /*0190*/  UIADD3 UR4, UP2, UPT, UR14, 0x20, URZ ;  /* 0x000000200e047890 */ /* 0x000fe4000ff5e0ff */
[----:B------:R-:W-:Y:S02]  /*01a0*/  UIADD3.X UR7, UPT, UPT, URZ, UR13, URZ, UP1, !UPT ;  /* 0x0000000dff077290 */ /* 0x000fe40008ffe4ff */
[----:B------:R-:W-:Y:S01]  /*01b0*/  UIADD3.X UR5, UPT, UPT, URZ, UR15, URZ, UP2, !UPT ;  /* 0x0000000fff057290 */ /* 0x000fe200097fe4ff */
[----:B------:R-:W-:-:S02]  /*01c0*/  MOV R2, UR6 ;  /* 0x0000000600027c02 */ /* 0x000fc40008000f00 */
[----:B------:R-:W-:Y:S02]  /*01d0*/  MOV R4, UR4 ;  /* 0x0000000400047c02 */ /* 0x000fe40008000f00 */
[----:B------:R-:W-:Y:S02]  /*01e0*/  MOV R3, UR7 ;  /* 0x0000000700037c02 */ /* 0x000fe40008000f00 */
[----:B------:R-:W-:-:S07]  /*01f0*/  MOV R5, UR5 ;  /* 0x0000000500057c02 */ /* 0x000fce0008000f00 */
.L_x_3:
[----:B------:R-:W2:Y:S04]  /*0200*/  LDG.E R15, desc[UR16][R2.64+-0x20] ;  /* 0xffffe010020f7981 */ /* 0x000ea8000c1e1900 */
[----:B------:R-:W2:Y:S04]  /*0210*/  LDG.E R16, desc[UR16][R4.64+-0x20] ;  /* 0xffffe01004107981 */ /* 0x000ea8000c1e1900 */
[----:B------:R-:W3:Y:S04]  /*0220*/  LDG.E R24, desc[UR16][R2.64+-0x1c] ;  /* 0xffffe41002187981 */ /* 0x000ee8000c1e1900 */
[----:B------:R-:W3:Y:S04]  /*0230*/  LDG.E R25, desc[UR16][R4.64+-0x1c] ;  /* 0xffffe41004197981 */ /* 0x000ee8000c1e1900 */
[----:B------:R-:W4:Y:S04]  /*0240*/  LDG.E R19, desc[UR16][R2.64+-0x18] ;  /* 0xffffe81002137981 */ /* 0x000f28000c1e1900 */
[----:B------:R-:W4:Y:S04]  /*0250*/  LDG.E R18, desc[UR16][R4.64+-0x18] ;  /* 0xffffe81004127981 */ /* 0x000f28000c1e1900 */
[----:B------:R-:W5:Y:S04]  /*0260*/  LDG.E R22, desc[UR16][R2.64+-0x14] ;  /* 0xffffec1002167981 */ /* 0x000f68000c1e1900 */
        /* <DEDUP_REMOVED lines=11> */
[----:B------:R-:W5:Y:S01]  /*0320*/  LDG.E R17, desc[UR16][R4.64+0x4] ;  /* 0x0000041004117981 */ /* 0x000f62000c1e1900 */
[----:B--2---:R-:W-:-:S03]  /*0330*/  FFMA R15, R15, R16, R14 ;  /* 0x000000100f0f7223 */ /* 0x004fc6000000000e */
[----:B------:R-:W2:Y:S04]  /*0340*/  LDG.E R16, desc[UR16][R2.64+0x4] ;  /* 0x0000041002107981 */ /* 0x000ea8000c1e1900 */
[----:B------:R-:W2:Y:S01]  /*0350*/  LDG.E R14, desc[UR16][R2.64+0x8] ;  /* 0x00000810020e7981 */ /* 0x000ea2000c1e1900 */
[----:B---3--:R-:W-:-:S03]  /*0360*/  FFMA R24, R24, R25, R15 ;  /* 0x0000001918187223 */ /* 0x008fc6000000000f */
[----:B------:R-:W3:Y:S01]  /*0370*/  LDG.E R15, desc[UR16][R4.64+0x8] ;  /* 0x00000810040f7981 */ /* 0x000ee2000c1e1900 */
[----:B----4-:R-:W-:-:S03]  /*0380*/  FFMA R25, R19, R18, R24 ;  /* 0x0000001213197223 */ /* 0x010fc60000000018 */
[----:B------:R-:W4:Y:S04]  /*0390*/  LDG.E R18, desc[UR16][R2.64+0xc] ;  /* 0x00000c1002127981 */ /* 0x000f28000c1e1900 */
[----:B------:R-:W4:Y:S01]  /*03a0*/  LDG.E R19, desc[UR16][R4.64+0xc] ;  /* 0x00000c1004137981 */ /* 0x000f22000c1e1900 */
[----:B-----5:R-:W-:-:S03]  /*03b0*/  FFMA R25, R22, R23, R25 ;  /* 0x0000001716197223 */ /* 0x020fc60000000019 */
[----:B------:R-:W5:Y:S04]  /*03c0*/  LDG.E R22, desc[UR16][R2.64+0x10] ;  /* 0x0000101002167981 */ /* 0x000f68000c1e1900 */
[----:B------:R-:W5:Y:S01]  /*03d0*/  LDG.E R23, desc[UR16][R4.64+0x10] ;  /* 0x0000101004177981 */ /* 0x000f62000c1e1900 */
[----:B------:R-:W-:-:S03]  /*03e0*/  FFMA R27, R20, R21, R25 ;  /* 0x00000015141b7223 */ /* 0x000fc60000000019 */
[----:B------:R-:W5:Y:S04]  /*03f0*/  LDG.E R24, desc[UR16][R2.64+0x14] ;  /* 0x0000141002187981 */ /* 0x000f68000c1e1900 */
[----:B------:R-:W5:Y:S04]  /*0400*/  LDG.E R25, desc[UR16][R4.64+0x14] ;  /* 0x0000141004197981 */ /* 0x000f68000c1e1900 */
[----:B------:R-:W5:Y:S01]  /*0410*/  LDG.E R21, desc[UR16][R2.64+0x18] ;  /* 0x0000181002157981 */ /* 0x000f62000c1e1900 */
[----:B------:R-:W-:-:S03]  /*0420*/  FFMA R26, R12, R13, R27 ;  /* 0x0000000d0c1a7223 */ /* 0x000fc6000000001b */
[----:B------:R-:W5:Y:S04]  /*0430*/  LDG.E R20, desc[UR16][R4.64+0x18] ;  /* 0x0000181004147981 */ /* 0x000f68000c1e1900 */
[----:B------:R0:W5:Y:S04]  /*0440*/  LDG.E R12, desc[UR16][R2.64+0x1c] ;  /* 0x00001c10020c7981 */ /* 0x000168000c1e1900 */
[----:B------:R1:W5:Y:S01]  /*0450*/  LDG.E R13, desc[UR16][R4.64+0x1c] ;  /* 0x00001c10040d7981 */ /* 0x000362000c1e1900 */
[----:B------:R-:W-:-:S04]  /*0460*/  FFMA R7, R7, R6, R26 ;  /* 0x0000000607077223 */ /* 0x000fc8000000001a */
[----:B------:R-:W-:-:S04]  /*0470*/  FFMA R7, R10, R11, R7 ;  /* 0x0000000b0a077223 */ /* 0x000fc80000000007 */
[----:B------:R-:W-:Y:S01]  /*0480*/  FFMA R7, R8, R9, R7 ;  /* 0x0000000908077223 */ /* 0x000fe20000000007 */
[----:B------:R-:W-:-:S04]  /*0490*/  UIADD3 UR11, UPT, UPT, UR11, 0x10, URZ ;  /* 0x000000100b0b7890 */ /* 0x000fc8000fffe0ff */
[----:B------:R-:W-:Y:S01]  /*04a0*/  UISETP.NE.AND UP1, UPT, UR11, URZ, UPT ;  /* 0x000000ff0b00728c */ /* 0x000fe2000bf25270 */
[----:B0-----:R-:W-:Y:S02]  /*04b0*/  IADD3 R2, P0, PT, R2, 0x40, RZ ;  /* 0x0000004002027810 */ /* 0x001fe40007f1e0ff */
[----:B-1----:R-:W-:Y:S02]  /*04c0*/  IADD3 R4, P1, PT, R4, 0x40, RZ ;  /* 0x0000004004047810 */ /* 0x002fe40007f3e0ff */
[----:B------:R-:W-:Y:S02]  /*04d0*/  IADD3.X R3, PT, PT, RZ, R3, RZ, P0, !PT ;  /* 0x00000003ff037210 */ /* 0x000fe400007fe4ff */
[----:B------:R-:W-:Y:S01]  /*04e0*/  IADD3.X R5, PT, PT, RZ, R5, RZ, P1, !PT ;  /* 0x00000005ff057210 */ /* 0x000fe20000ffe4ff */
[----:B--2---:R-:W-:-:S04]  /*04f0*/  FFMA R7, R16, R17, R7 ;  /* 0x0000001110077223 */ /* 0x004fc80000000007 */
[----:B---3--:R-:W-:-:S04]  /*0500*/  FFMA R7, R14, R15, R7 ;  /* 0x0000000f0e077223 */ /* 0x008fc80000000007 */
[----:B----4-:R-:W-:-:S04]  /*0510*/  FFMA R7, R18, R19, R7 ;  /* 0x0000001312077223 */ /* 0x010fc80000000007 */
[----:B-----5:R-:W-:-:S04]  /*0520*/  FFMA R7, R22, R23, R7 ;  /* 0x0000001716077223 */ /* 0x020fc80000000007 */
[----:B------:R-:W-:-:S04]  /*0530*/  FFMA R24, R24, R25, R7 ;  /* 0x0000001918187223 */ /* 0x000fc80000000007 */
[----:B------:R-:W-:-:S04]  /*0540*/  FFMA R21, R21, R20, R24 ;  /* 0x0000001415157223 */ /* 0x000fc80000000018 */
[----:B------:R-:W-:Y:S01]  /*0550*/  FFMA R14, R12, R13, R21 ;  /* 0x0000000d0c0e7223 */ /* 0x000fe20000000015 */
[----:B------:R-:W-:Y:S06]  /*0560*/  BRA.U UP1, `(.L_x_3) ;  /* 0xfffffffd01247547 */ /* 0x000fec000b83ffff */
.L_x_2:
[----:B------:R-:W-:Y:S05]  /*0570*/  BRA.U !UP0, `(.L_x_1) ;  /* 0x0000000508387547 */ /* 0x000fea000b800000 */
[----:B------:R-:W-:Y:S02]  /*0580*/  UISETP.GE.U32.AND UP0, UPT, UR9, 0x8, UPT ;  /* 0x000000080900788c */ /* 0x000fe4000bf06070 */
[----:B------:R-:W-:-:S04]  /*0590*/  ULOP3.LUT UR5, UR8, 0x7, URZ, 0xc0, !UPT ;  /* 0x0000000708057892 */ /* 0x000fc8000f8ec0ff */
[----:B------:R-:W-:-:S03]  /*05a0*/  UISETP.NE.AND UP1, UPT, UR5, URZ, UPT ;  /* 0x000000ff0500728c */ /* 0x000fc6000bf25270 */
[----:B------:R-:W-:Y:S08]  /*05b0*/  BRA.U !UP0, `(.L_x_4) ;  /* 0x0000000108747547 */ /* 0x000ff0000b800000 */
[----:B------:R-:W0:Y:S08]  /*05c0*/  LDC.64 R2, c[0x0][0x380] ;  /* 0x0000e000ff027b82 */ /* 0x000e300000000a00 */
[----:B------:R-:W1:Y:S01]  /*05d0*/  LDC.64 R4, c[0x0][0x388] ;  /* 0x0000e200ff047b82 */ /* 0x000e620000000a00 */
[----:B0-----:R-:W-:-:S05]  /*05e0*/  IMAD.WIDE.U32 R2, R0, 0x4, R2 ;  /* 0x0000000400027825 */ /* 0x001fca00078e0002 */
[----:B------:R-:W2:Y:S01]  /*05f0*/  LDG.E R7, desc[UR16][R2.64] ;  /* 0x0000001002077981 */ /* 0x000ea2000c1e1900 */
[----:B-1----:R-:W-:-:S03]  /*0600*/  IMAD.WIDE.U32 R4, R0, 0x4, R4 ;  /* 0x0000000400047825 */ /* 0x002fc600078e0004 */
[----:B------:R-:W3:Y:S04]  /*0610*/  LDG.E R9, desc[UR16][R2.64+0x4] ;  /* 0x0000041002097981 */ /* 0x000ee8000c1e1900 */
[----:B------:R-:W2:Y:S04]  /*0620*/  LDG.E R6, desc[UR16][R4.64] ;  /* 0x0000001004067981 */ /* 0x000ea8000c1e1900 */
        /* <DEDUP_REMOVED lines=13> */
[----:B------:R-:W-:Y:S01]  /*0700*/  IADD3 R0, PT, PT, R0, 0x8, RZ ;  /* 0x0000000800007810 */ /* 0x000fe20007ffe0ff */
[----:B--2---:R-:W-:-:S04]  /*0710*/  FFMA R6, R7, R6, R14 ;  /* 0x0000000607067223 */ /* 0x004fc8000000000e */
[----:B---3--:R-:W-:-:S04]  /*0720*/  FFMA R6, R9, R8, R6 ;  /* 0x0000000809067223 */ /* 0x008fc80000000006 */
[----:B----4-:R-:W-:-:S04]  /*0730*/  FFMA R6, R11, R10, R6 ;  /* 0x0000000a0b067223 */ /* 0x010fc80000000006 */
[----:B-----5:R-:W-:-:S04]  /*0740*/  FFMA R6, R13, R12, R6 ;  /* 0x0000000c0d067223 */ /* 0x020fc80000000006 */
[----:B------:R-:W-:-:S04]  /*0750*/  FFMA R6, R15, R16, R6 ;  /* 0x000000100f067223 */ /* 0x000fc80000000006 */
[----:B------:R-:W-:-:S04]  /*0760*/  FFMA R6, R17, R18, R6 ;  /* 0x0000001211067223 */ /* 0x000fc80000000006 */
[----:B------:R-:W-:-:S04]  /*0770*/  FFMA R6, R19, R20, R6 ;  /* 0x0000001413067223 */ /* 0x000fc80000000006 */
[----:B------:R-:W-:-:S07]  /*0780*/  FFMA R14, R21, R22, R6 ;  /* 0x00000016150e7223 */ /* 0x000fce0000000006 */
.L_x_4:
        /* <DEDUP_REMOVED lines=16> */
[----:B------:R-:W5:Y:S01]  /*0890*/  LDG.E R12, desc[UR16][R4.64+0xc] ;  /* 0x00000c10040c7981 */ /* 0x000f62000c1e1900 */
[----:B------:R-:W-:Y:S01]  /*08a0*/  IADD3 R0, PT, PT, R0, 0x4, RZ ;  /* 0x0000000400007810 */ /* 0x000fe20007ffe0ff */
[----:B--2---:R-:W-:-:S04]  /*08b0*/  FFMA R6, R7, R6, R14 ;  /* 0x0000000607067223 */ /* 0x004fc8000000000e */
[----:B---3--:R-:W-:-:S04]  /*08c0*/  FFMA R6, R9, R8, R6 ;  /* 0x0000000809067223 */ /* 0x008fc80000000006 */
[----:B----4-:R-:W-:-:S04]  /*08d0*/  FFMA R6, R11, R10, R6 ;  /* 0x0000000a0b067223 */ /* 0x010fc80000000006 */
[----:B-----5:R-:W-:-:S07]  /*08e0*/  FFMA R14, R13, R12, R6 ;  /* 0x0000000c0d0e7223 */ /* 0x020fce0000000006 */
.L_x_5:
[----:B------:R-:W-:Y:S05]  /*08f0*/  BRA.U !UP1, `(.L_x_1) ;  /* 0x0000000109587547 */ /* 0x000fea000b800000 */
[----:B------:R-:W0:Y:S01]  /*0900*/  LDC.64 R2, c[0x0][0x388] ;  /* 0x0000e200ff027b82 */ /* 0x000e220000000a00 */
[----:B------:R-:W-:-:S07]  /*0910*/  UIADD3 UR4, UPT, UPT, -UR4, URZ, URZ ;  /* 0x000000ff04047290 */ /* 0x000fce000fffe1ff */
[----:B------:R-:W1:Y:S01]  /*0920*/  LDC.64 R4, c[0x0][0x380] ;  /* 0x0000e000ff047b82 */ /* 0x000e620000000a00 */
[----:B0-----:R-:W-:-:S03]  /*0930*/  IMAD.WIDE.U32 R2, R0, 0x4, R2 ;  /* 0x0000000400027825 */ /* 0x001fc600078e0002 */
[----:B------:R-:W-:Y:S02]  /*0940*/  MOV R6, R2 ;  /* 0x0000000200067202 */ /* 0x000fe40000000f00 */
[----:B------:R-:W-:Y:S01]  /*0950*/  MOV R9, R3 ;  /* 0x0000000300097202 */ /* 0x000fe20000000f00 */
[----:B-1----:R-:W-:-:S03]  /*0960*/  IMAD.WIDE.U32 R4, R0, 0x4, R4 ;  /* 0x0000000400047825 */ /* 0x002fc600078e0004 */
[----:B------:R-:W-:Y:S02]  /*0970*/  MOV R2, R4 ;  /* 0x0000000400027202 */ /* 0x000fe40000000f00 */
[----:B------:R-:W-:-:S07]  /*0980*/  MOV R7, R5 ;  /* 0x0000000500077202 */ /* 0x000fce0000000f00 */
.L_x_6:
[----:B------:R-:W-:Y:S02]  /*0990*/  MOV R3, R7 ;  /* 0x0000000700037202 */ /* 0x000fe40000000f00 */
[----:B------:R-:W-:Y:S02]  /*09a0*/  MOV R4, R6 ;  /* 0x0000000600047202 */ /* 0x000fe40000000f00 */
[----:B------:R-:W-:Y:S02]  /*09b0*/  MOV R5, R9 ;  /* 0x0000000900057202 */ /* 0x000fe40000000f00 */
[----:B------:R0:W2:Y:S04]  /*09c0*/  LDG.E R3, desc[UR16][R2.64] ;  /* 0x0000001002037981 */ /* 0x0000a8000c1e1900 */
[----:B------:R-:W2:Y:S01]  /*09d0*/  LDG.E R0, desc[UR16][R4.64] ;  /* 0x0000001004007981 */ /* 0x000ea2000c1e1900 */
[----:B------:R-:W-:Y:S01]  /*09e0*/  UIADD3 UR4, UPT, UPT, UR4, 0x1, URZ ;  /* 0x0000000104047890 */ /* 0x000fe2000fffe0ff */
[----:B------:R-:W-:-:S03]  /*09f0*/  IADD3 R6, P0, PT, R6, 0x4, RZ ;  /* 0x0000000406067810 */ /* 0x000fc60007f1e0ff */
[----:B------:R-:W-:Y:S01]  /*0a00*/  UISETP.NE.AND UP0, UPT, UR4, URZ, UPT ;  /* 0x000000ff0400728c */ /* 0x000fe2000bf05270 */
[----:B0-----:R-:W-:Y:S02]  /*0a10*/  IADD3 R2, P1, PT, R2, 0x4, RZ ;  /* 0x0000000402027810 */ /* 0x001fe40007f3e0ff */
[----:B------:R-:W-:Y:S02]  /*0a20*/  IADD3.X R9, PT, PT, RZ, R9, RZ, P0, !PT ;  /* 0x00000009ff097210 */ /* 0x000fe400007fe4ff */
[----:B------:R-:W-:Y:S01]  /*0a30*/  IADD3.X R7, PT, PT, RZ, R7, RZ, P1, !PT ;  /* 0x00000007ff077210 */ /* 0x000fe20000ffe4ff */
[----:B--2---:R-:W-:-:S03]  /*0a40*/  FFMA R14, R3, R0, R14 ;  /* 0x00000000030e7223 */ /* 0x004fc6000000000e */
[----:B------:R-:W-:Y:S05]  /*0a50*/  BRA.U UP0, `(.L_x_6) ;  /* 0xfffffffd00cc7547 */ /* 0x000fea000b83ffff */
.L_x_1:
[----:B------:R-:W0:Y:S02]  /*0a60*/  LDC.64 R2, c[0x0][0x390] ;  /* 0x0000e400ff027b82 */ /* 0x000e240000000a00 */
[----:B0-----:R-:W-:Y:S01]  /*0a70*/  STG.E desc[UR16][R2.64], R14 ;  /* 0x0000000e02007986 */ /* 0x001fe2000c101910 */
[----:B------:R-:W-:Y:S05]  /*0a80*/  EXIT ;  /* 0x000000000000794d */ /* 0x000fea0003800000 */
.L_x_7:
        /* <DEDUP_REMOVED lines=15> */
.L_x_39:


//--------------------- .text.forward_output      --------------------------
	.section	.text.forward_output,"ax",@progbits
	.align	128
        .global         forward_output
        .type           forward_output,@function
        .size           forward_output,(.L_x_37 - forward_output)
        .other          forward_output,@"STO_CUDA_ENTRY STV_DEFAULT"
forward_output:
.text.forward_output:
[----:B------:R-:W-:Y:S01]  /*0000*/  LDC R1, c[0x0][0x37c] ;  /* 0x0000df00ff017b82 */ /* 0x000fe20000000800 */
[----:B------:R-:W0:Y:S07]  /*0010*/  S2R R2, SR_TID.X ;  /* 0x0000000000027919 */ /* 0x000e2e0000002100 */
[----:B------:R-:W0:Y:S08]  /*0020*/  S2UR UR4, SR_CTAID.X ;  /* 0x00000000000479c3 */ /* 0x000e300000002500 */
[----:B------:R-:W0:Y:S08]  /*0030*/  LDC R3, c[0x0][0x360] ;  /* 0x0000d800ff037b82 */ /* 0x000e300000000800 */
[----:B------:R-:W1:Y:S01]  /*0040*/  LDC R0, c[0x0][0x39c] ;  /* 0x0000e700ff007b82 */ /* 0x000e620000000800 */
[----:B0-----:R-:W-:-:S05]  /*0050*/  IMAD R3, R3, UR4, R2 ;  /* 0x0000000403037c24 */ /* 0x001fca000f8e0202 */
[----:B-1----:R-:W-:-:S13]  /*0060*/  ISETP.GE.AND P0, PT, R3, R0, PT ;  /* 0x000000000300720c */ /* 0x002fda0003f06270 */
        /* <DEDUP_REMOVED lines=12> */
[----:B------:R-:W0:Y:S01]  /*0130*/  LDCU.64 UR4, c[0x0][0x380] ;  /* 0x00007000ff0477ac */ /* 0x000e220008000a00 */
[----:B------:R-:W-:Y:S02]  /*0140*/  MOV R17, RZ ;  /* 0x000000ff00117202 */ /* 0x000fe40000000f00 */
[----:B------:R-:W-:Y:S01]  /*0150*/  MOV R5, R3 ;  /* 0x0000000300057202 */ /* 0x000fe20000000f00 */
[----:B------:R-:W-:-:S04]  /*0160*/  ULOP3.LUT UR8, UR6, 0x7ffffff0, URZ, 0xc0, !UPT ;  /* 0x7ffffff006087892 */ /* 0x000fc8000f8ec0ff */
[----:B------:R-:W-:Y:S02]  /*0170*/  UIADD3 UR9, UPT, UPT, -UR8, URZ, URZ ;  /* 0x000000ff08097290 */ /* 0x000fe4000fffe1ff */
[----:B------:R-:W-:Y:S01]  /*0180*/  MOV R2, UR8 ;  /* 0x0000000800027c02 */ /* 0x000fe20008000f00 */
[----:B0-----:R-:W-:-:S04]  /*0190*/  UIADD3 UR4, UP1, UPT, UR4, 0x20, URZ ;  /* 0x0000002004047890 */ /* 0x001fc8000ff3e0ff */
[----:B------:R-:W-:Y:S02]  /*01a0*/  UIADD3.X UR5, UPT, UPT, URZ, UR5, URZ, UP1, !UPT ;  /* 0x00000005ff057290 */ /* 0x000fe40008ffe4ff */
[----:B------:R-:W-:-:S04]  /*01b0*/  MOV R10, UR4 ;  /* 0x00000004000a7c02 */ /* 0x000fc80008000f00 */
[----:B------:R-:W-:-:S07]  /*01c0*/  MOV R11, UR5 ;  /* 0x00000005000b7c02 */ /* 0x000fce0008000f00 */
.L_x_10:
[----:B------:R-:W0:Y:S01]  /*01d0*/  LDC.64 R8, c[0x0][0x388] ;  /* 0x0000e200ff087b82 */ /* 0x000e220000000a00 */
[----:B------:R-:W2:Y:S04]  /*01e0*/  LDG.E R26, desc[UR10][R10.64+-0x20] ;  /* 0xffffe00a0a1a7981 */ /* 0x000ea8000c1e1900 */
[----:B------:R-:W3:Y:S04]  /*01f0*/  LDG.E R19, desc[UR10][R10.64+-0x1c] ;  /* 0xffffe40a0a137981 */ /* 0x000ee8000c1e1900 */
[----:B------:R-:W4:Y:S04]  /*0200*/  LDG.E R27, desc[UR10][R10.64+-0x18] ;  /* 0xffffe80a0a1b7981 */ /* 0x000f28000c1e1900 */
[----:B------:R-:W5:Y:S04]  /*0210*/  LDG.E R4, desc[UR10][R10.64+-0x14] ;  /* 0xffffec0a0a047981 */ /* 0x000f68000c1e1900 */
[----:B------:R-:W5:Y:S01]  /*0220*/  LDG.E R20, desc[UR10][R10.64+-0x8] ;  /* 0xfffff80a0a147981 */ /* 0x000f62000c1e1900 */
[----:B0-----:R-:W-:-:S05]  /*0230*/  IMAD.WIDE R8, R5, 0x4, R8 ;  /* 0x0000000405087825 */ /* 0x001fca00078e0208 */
[----:B------:R-:W2:Y:S01]  /*0240*/  LDG.E R16, desc[UR10][R8.64] ;  /* 0x0000000a08107981 */ /* 0x000ea2000c1e1900 */
[----:B------:R-:W-:-:S05]  /*0250*/  IMAD.WIDE R12, R0, 0x4, R8 ;  /* 0x00000004000c7825 */ /* 0x000fca00078e0208 */
[----:B------:R-:W3:Y:S01]  /*0260*/  LDG.E R18, desc[UR10][R12.64] ;  /* 0x0000000a0c127981 */ /* 0x000ee2000c1e1900 */
[----:B------:R-:W-:-:S03]  /*0270*/  IMAD.WIDE R22, R0, 0x4, R12 ;  /* 0x0000000400167825 */ /* 0x000fc600078e020c */
[----:B------:R-:W5:Y:S01]  /*0280*/  LDG.E R9, desc[UR10][R10.64+-0x10] ;  /* 0xfffff00a0a097981 */ /* 0x000f62000c1e1900 */
[----:B------:R-:W-:-:S03]  /*0290*/  IMAD.WIDE R14, R0, 0x4, R22 ;  /* 0x00000004000e7825 */ /* 0x000fc600078e0216 */
[----:B------:R-:W4:Y:S04]  /*02a0*/  LDG.E R24, desc[UR10][R22.64] ;  /* 0x0000000a16187981 */ /* 0x000f28000c1e1900 */
[----:B------:R-:W5:Y:S01]  /*02b0*/  LDG.E R7, desc[UR10][R14.64] ;  /* 0x0000000a0e077981 */ /* 0x000f62000c1e1900 */
[----:B------:R-:W-:-:S03]  /*02c0*/  IMAD.WIDE R28, R0, 0x4, R14 ;  /* 0x00000004001c7825 */ /* 0x000fc600078e020e */
[----:B------:R-:W5:Y:S04]  /*02d0*/  LDG.E R8, desc[UR10][R10.64+-0xc] ;  /* 0xfffff40a0a087981 */ /* 0x000f68000c1e1900 */
[----:B------:R0:W5:Y:S02]  /*02e0*/  LDG.E R6, desc[UR10][R28.64] ;  /* 0x0000000a1c067981 */ /* 0x000164000c1e1900 */
[----:B0-----:R-:W-:-:S05]  /*02f0*/  IMAD.WIDE R28, R0, 0x4, R28 ;  /* 0x00000004001c7825 */ /* 0x001fca00078e021c */
[----:B------:R-:W5:Y:S01]  /*0300*/  LDG.E R21, desc[UR10][R28.64] ;  /* 0x0000000a1c157981 */ /* 0x000f62000c1e1900 */
[----:B------:R-:W-:-:S05]  /*0310*/  IMAD.WIDE R22, R0, 0x4, R28 ;  /* 0x0000000400167825 */ /* 0x000fca00078e021c */
[----:B------:R0:W5:Y:S01]  /*0320*/  LDG.E R25, desc[UR10][R22.64] ;  /* 0x0000000a16197981 */ /* 0x000162000c1e1900 */
[----:B------:R-:W-:-:S03]  /*0330*/  IMAD.WIDE R12, R0, 0x4, R22 ;  /* 0x00000004000c7825 */ /* 0x000fc600078e0216 */
[----:B------:R-:W5:Y:S01]  /*0340*/  LDG.E R29, desc[UR10][R10.64+-0x4] ;  /* 0xfffffc0a0a1d7981 */ /* 0x000f62000c1e1900 */
[----:B------:R-:W-:-:S03]  /*0350*/  IMAD.WIDE R14, R0, 0x4, R12 ;  /* 0x00000004000e7825 */ /* 0x000fc600078e020c */
[----:B------:R-:W5:Y:S04]  /*0360*/  LDG.E R12, desc[UR10][R12.64] ;  /* 0x0000000a0c0c7981 */ /* 0x000f68000c1e1900 */
[----:B------:R-:W5:Y:S01]  /*0370*/  LDG.E R13, desc[UR10][R10.64+0x8] ;  /* 0x0000080a0a0d7981 */ /* 0x000f62000c1e1900 */
[----:B--2---:R-:W-:Y:S01]  /*0380*/  FFMA R26, R26, R16, R17 ;  /* 0x000000101a1a7223 */ /* 0x004fe20000000011 */
[C---:B------:R-:W-:Y:S02]  /*0390*/  IMAD.WIDE R16, R0.reuse, 0x4, R14 ;  /* 0x0000000400107825 */ /* 0x040fe400078e020e */
[----:B------:R-:W2:Y:S02]  /*03a0*/  LDG.E R14, desc[UR10][R14.64] ;  /* 0x0000000a0e0e7981 */ /* 0x000ea4000c1e1900 */
[----:B---3--:R-:W-:Y:S01]  /*03b0*/  FFMA R26, R19, R18, R26 ;  /* 0x00000012131a7223 */ /* 0x008fe2000000001a */
[----:B------:R-:W-:-:S02]  /*03c0*/  IMAD.WIDE R18, R0, 0x4, R16 ;  /* 0x0000000400127825 */ /* 0x000fc400078e0210 */
[----:B------:R-:W3:Y:S02]  /*03d0*/  LDG.E R16, desc[UR10][R16.64] ;  /* 0x0000000a10107981 */ /* 0x000ee4000c1e1900 */
[----:B0-----:R-:W-:-:S04]  /*03e0*/  IMAD.WIDE R22, R0, 0x4, R18 ;  /* 0x0000000400167825 */ /* 0x001fc800078e0212 */
[----:B----4-:R-:W-:Y:S01]  /*03f0*/  FFMA R27, R27, R24, R26 ;  /* 0x000000181b1b7223 */ /* 0x010fe2000000001a */
[----:B------:R-:W4:Y:S04]  /*0400*/  LDG.E R18, desc[UR10][R18.64] ;  /* 0x0000000a12127981 */ /* 0x000f28000c1e1900 */
[----:B------:R-:W2:Y:S01]  /*0410*/  LDG.E R24, desc[UR10][R10.64] ;  /* 0x0000000a0a187981 */ /* 0x000ea2000c1e1900 */
[----:B-----5:R-:W-:Y:S01]  /*0420*/  FFMA R28, R4, R7, R27 ;  /* 0x00000007041c7223 */ /* 0x020fe2000000001b */
[C---:B------:R-:W-:Y:S02]  /*0430*/  IMAD.WIDE R26, R0.reuse, 0x4, R22 ;  /* 0x00000004001a7825 */ /* 0x040fe400078e0216 */
[----:B------:R-:W3:Y:S02]  /*0440*/  LDG.E R4, desc[UR10][R10.64+0x4] ;  /* 0x0000040a0a047981 */ /* 0x000ee4000c1e1900 */
[----:B------:R-:W-:Y:S01]  /*0450*/  FFMA R9, R9, R6, R28 ;  /* 0x0000000609097223 */ /* 0x000fe2000000001c */
[----:B------:R-:W-:Y:S01]  /*0460*/  IMAD.WIDE R6, R0, 0x4, R26 ;  /* 0x0000000400067825 */ /* 0x000fe200078e021a */
[----:B------:R-:W5:Y:S04]  /*0470*/  LDG.E R22, desc[UR10][R22.64] ;  /* 0x0000000a16167981 */ /* 0x000f68000c1e1900 */
[----:B------:R-:W5:Y:S04]  /*0480*/  LDG.E R15, desc[UR10][R10.64+0xc] ;  /* 0x00000c0a0a0f7981 */ /* 0x000f68000c1e1900 */
[----:B------:R-:W5:Y:S04]  /*0490*/  LDG.E R26, desc[UR10][R26.64] ;  /* 0x0000000a1a1a7981 */ /* 0x000f68000c1e1900 */
[----:B------:R-:W5:Y:S01]  /*04a0*/  LDG.E R17, desc[UR10][R10.64+0x10] ;  /* 0x0000100a0a117981 */ /* 0x000f62000c1e1900 */
[----:B------:R-:W-:Y:S01]  /*04b0*/  FFMA R21, R8, R21, R9 ;  /* 0x0000001508157223 */ /* 0x000fe20000000009 */
[----:B------:R-:W-:-:S02]  /*04c0*/  IMAD.WIDE R8, R0, 0x4, R6 ;  /* 0x0000000400087825 */ /* 0x000fc400078e0206 */
[----:B------:R0:W5:Y:S04]  /*04d0*/  LDG.E R6, desc[UR10][R6.64] ;  /* 0x0000000a06067981 */ /* 0x000168000c1e1900 */
[----:B------:R-:W5:Y:S04]  /*04e0*/  LDG.E R23, desc[UR10][R10.64+0x14] ;  /* 0x0000140a0a177981 */ /* 0x000f68000c1e1900 */
[----:B------:R-:W5:Y:S01]  /*04f0*/  LDG.E R19, desc[UR10][R8.64] ;  /* 0x0000000a08137981 */ /* 0x000f62000c1e1900 */
[----:B0-----:R-:W-:Y:S01]  /*0500*/  FFMA R7, R20, R25, R21 ;  /* 0x0000001914077223 */ /* 0x001fe20000000015 */
[----:B------:R-:W-:-:S02]  /*0510*/  IMAD.WIDE R20, R0, 0x4, R8 ;  /* 0x0000000400147825 */ /* 0x000fc400078e0208 */
[----:B------:R-:W5:Y:S04]  /*0520*/  LDG.E R28, desc[UR10][R10.64+0x18] ;  /* 0x0000180a0a1c7981 */ /* 0x000f68000c1e1900 */
[----:B------:R0:W5:Y:S04]  /*0530*/  LDG.E R25, desc[UR10][R10.64+0x1c] ;  /* 0x00001c0a0a197981 */ /* 0x000168000c1e1900 */
[----:B------:R-:W5:Y:S01]  /*0540*/  LDG.E R20, desc[UR10][R20.64] ;  /* 0x0000000a14147981 */ /* 0x000f62000c1e1900 */
[----:B------:R-:W-:Y:S01]  /*0550*/  FFMA R29, R29, R12, R7 ;  /* 0x0000000c1d1d7223 */ /* 0x000fe20000000007 */
[----:B------:R-:W-:-:S04]  /*0560*/  UIADD3 UR9, UPT, UPT, UR9, 0x10, URZ ;  /* 0x0000001009097890 */ /* 0x000fc8000fffe0ff */
[----:B------:R-:W-:Y:S01]  /*0570*/  UISETP.NE.AND UP1, UPT, UR9, URZ, UPT ;  /* 0x000000ff0900728c */ /* 0x000fe2000bf25270 */
[----:B0-----:R-:W-:Y:S02]  /*0580*/  IADD3 R10, P0, PT, R10, 0x40, RZ ;  /* 0x000000400a0a7810 */ /* 0x001fe40007f1e0ff */
[----:B------:R-:W-:Y:S02]  /*0590*/  LEA R5, R0, R5, 0x4 ;  /* 0x0000000500057211 */ /* 0x000fe400078e20ff */
[----:B------:R-:W-:Y:S01]  /*05a0*/  IADD3.X R11, PT, PT, RZ, R11, RZ, P0, !PT ;  /* 0x0000000bff0b7210 */ /* 0x000fe200007fe4ff */
[----:B--2---:R-:W-:-:S04]  /*05b0*/  FFMA R29, R24, R14, R29 ;  /* 0x0000000e181d7223 */ /* 0x004fc8000000001d */
[----:B---3--:R-:W-:-:S04]  /*05c0*/  FFMA R4, R4, R16, R29 ;  /* 0x0000001004047223 */ /* 0x008fc8000000001d */
[----:B----4-:R-:W-:-:S04]  /*05d0*/  FFMA R4, R13, R18, R4 ;  /* 0x000000120d047223 */ /* 0x010fc80000000004 */
[----:B-----5:R-:W-:-:S04]  /*05e0*/  FFMA R4, R15, R22, R4 ;  /* 0x000000160f047223 */ /* 0x020fc80000000004 */
[----:B------:R-:W-:-:S04]  /*05f0*/  FFMA R4, R17, R26, R4 ;  /* 0x0000001a11047223 */ /* 0x000fc80000000004 */
[----:B------:R-:W-:-:S04]  /*0600*/  FFMA R23, R23, R6, R4 ;  /* 0x0000000617177223 */ /* 0x000fc80000000004 */
[----:B------:R-:W-:-:S04]  /*0610*/  FFMA R28, R28, R19, R23 ;  /* 0x000000131c1c7223 */ /* 0x000fc80000000017 */
[----:B------:R-:W-:Y:S01]  /*0620*/  FFMA R17, R25, R20, R28 ;  /* 0x0000001419117223 */ /* 0x000fe2000000001c */
[----:B------:R-:W-:Y:S06]  /*0630*/  BRA.U UP1, `(.L_x_10) ;  /* 0xfffffff901e47547 */ /* 0x000fec000b83ffff */
.L_x_9:
[----:B------:R-:W-:Y:S05]  /*0640*/  BRA.U !UP0, `(.L_x_8) ;  /* 0x0000000508547547 */ /* 0x000fea000b800000 */
[----:B------:R-:W-:Y:S02]  /*0650*/  UISETP.GE.U32.AND UP0, UPT, UR7, 0x8, UPT ;  /* 0x000000080700788c */ /* 0x000fe4000bf06070 */
[----:B------:R-:W-:-:S04]  /*0660*/  ULOP3.LUT UR5, UR6, 0x7, URZ, 0xc0, !UPT ;  /* 0x0000000706057892 */ /* 0x000fc8000f8ec0ff */
[----:B------:R-:W-:-:S03]  /*0670*/  UISETP.NE.AND UP1, UPT, UR5, URZ, UPT ;  /* 0x000000ff0500728c */ /* 0x000fc6000bf25270 */
[----:B------:R-:W-:Y:S08]  /*0680*/  BRA.U !UP0, `(.L_x_11) ;  /* 0x0000000108947547 */ /* 0x000ff0000b800000 */
[----:B------:R-:W0:Y:S01]  /*0690*/  LDC.64 R12, c[0x0][0x388] ;  /* 0x0000e200ff0c7b82 */ /* 0x000e220000000a00 */
[----:B------:R-:W-:-:S07]  /*06a0*/  IMAD R7, R2, R0, R3 ;  /* 0x0000000002077224 */ /* 0x000fce00078e0203 */
[----:B------:R-:W1:Y:S01]  /*06b0*/  LDC.64 R4, c[0x0][0x380] ;  /* 0x0000e000ff047b82 */ /* 0x000e620000000a00 */
[----:B0-----:R-:W-:-:S05]  /*06c0*/  IMAD.WIDE R12, R7, 0x4, R12 ;  /* 0x00000004070c7825 */ /* 0x001fca00078e020c */
[----:B------:R0:W2:Y:S01]  /*06d0*/  LDG.E R16, desc[UR10][R12.64] ;  /* 0x0000000a0c107981 */ /* 0x0000a2000c1e1900 */
[----:B------:R-:W-:-:S04]  /*06e0*/  IMAD.WIDE R14, R0, 0x4, R12 ;  /* 0x00000004000e7825 */ /* 0x000fc800078e020c */
[----:B-1----:R-:W-:Y:S01]  /*06f0*/  IMAD.WIDE.U32 R4, R2, 0x4, R4 ;  /* 0x0000000402047825 */ /* 0x002fe200078e0004 */
[----:B------:R1:W3:Y:S03]  /*0700*/  LDG.E R20, desc[UR10][R14.64] ;  /* 0x0000000a0e147981 */ /* 0x0002e6000c1e1900 */
[C---:B------:R-:W-:Y:S01]  /*0710*/  IMAD.WIDE R22, R0.reuse, 0x4, R14 ;  /* 0x0000000400167825 */ /* 0x040fe200078e020e */
[----:B------:R-:W2:Y:S04]  /*0720*/  LDG.E R18, desc[UR10][R4.64] ;  /* 0x0000000a04127981 */ /* 0x000ea8000c1e1900 */
[----:B------:R-:W3:Y:S01]  /*0730*/  LDG.E R19, desc[UR10][R4.64+0x4] ;  /* 0x0000040a04137981 */ /* 0x000ee2000c1e1900 */
[----:B------:R-:W-:-:S03]  /*0740*/  IMAD.WIDE R8, R0, 0x4, R22 ;  /* 0x0000000400087825 */ /* 0x000fc600078e0216 */
[----:B------:R-:W4:Y:S01]  /*0750*/  LDG.E R22, desc[UR10][R22.64] ;  /* 0x0000000a16167981 */ /* 0x000f22000c1e1900 */
[----:B------:R-:W-:-:S03]  /*0760*/  IMAD.WIDE R10, R0, 0x4, R8 ;  /* 0x00000004000a7825 */ /* 0x000fc600078e0208 */
[----:B------:R-:W4:Y:S04]  /*0770*/  LDG.E R21, desc[UR10][R4.64+0x8] ;  /* 0x0000080a04157981 */ /* 0x000f28000c1e1900 */
[----:B------:R-:W5:Y:S01]  /*0780*/  LDG.E R9, desc[UR10][R8.64] ;  /* 0x0000000a08097981 */ /* 0x000f62000c1e1900 */
[----:B------:R-:W-:-:S03]  /*0790*/  IMAD.WIDE R6, R0, 0x4, R10 ;  /* 0x0000000400067825 */ /* 0x000fc600078e020a */
[----:B------:R-:W5:Y:S01]  /*07a0*/  LDG.E R24, desc[UR10][R4.64+0xc] ;  /* 0x00000c0a04187981 */ /* 0x000f62000c1e1900 */
[----:B0-----:R-:W-:-:S03]  /*07b0*/  IMAD.WIDE R12, R0, 0x4, R6 ;  /* 0x00000004000c7825 */ /* 0x001fc600078e0206 */
[----:B------:R-:W5:Y:S04]  /*07c0*/  LDG.E R10, desc[UR10][R10.64] ;  /* 0x0000000a0a0a7981 */ /* 0x000f68000c1e1900 */
[----:B------:R-:W5:Y:S01]  /*07d0*/  LDG.E R25, desc[UR10][R4.64+0x10] ;  /* 0x0000100a04197981 */ /* 0x000f62000c1e1900 */
[----:B-1----:R-:W-:-:S03]  /*07e0*/  IMAD.WIDE R14, R0, 0x4, R12 ;  /* 0x00000004000e7825 */ /* 0x002fc600078e020c */
        /* <DEDUP_REMOVED lines=15> */
.L_x_11:
        /* <DEDUP_REMOVED lines=8> */
[----:B0-----:R-:W-:-:S04]  /*0960*/  IMAD.WIDE R6, R9, 0x4, R6 ;  /* 0x0000000409067825 */ /* 0x001fc800078e0206 */
[----:B------:R-:W-:Y:S02]  /*0970*/  IMAD.WIDE R8, R0, 0x4, R6 ;  /* 0x0000000400087825 */ /* 0x000fe400078e0206 */
[----:B------:R-:W2:Y:S02]  /*0980*/  LDG.E R6, desc[UR10][R6.64] ;  /* 0x0000000a06067981 */ /* 0x000ea4000c1e1900 */
[----:B-1----:R-:W-:-:S04]  /*0990*/  IMAD.WIDE.U32 R4, R2, 0x4, R4 ;  /* 0x0000000402047825 */ /* 0x002fc800078e0004 */
[C---:B------:R-:W-:Y:S01]  /*09a0*/  IMAD.WIDE R10, R0.reuse, 0x4, R8 ;  /* 0x00000004000a7825 */ /* 0x040fe200078e0208 */
[----:B------:R-:W2:Y:S04]  /*09b0*/  LDG.E R14, desc[UR10][R4.64] ;  /* 0x0000000a040e7981 */ /* 0x000ea8000c1e1900 */
[----:B------:R-:W3:Y:S01]  /*09c0*/  LDG.E R8, desc[UR10][R8.64] ;  /* 0x0000000a08087981 */ /* 0x000ee2000c1e1900 */
[----:B------:R-:W-:-:S03]  /*09d0*/  IMAD.WIDE R12, R0, 0x4, R10 ;  /* 0x00000004000c7825 */ /* 0x000fc600078e020a */
        /* <DEDUP_REMOVED lines=10> */
.L_x_12:
[----:B------:R-:W-:Y:S05]  /*0a80*/  BRA.U !UP1, `(.L_x_8) ;  /* 0x0000000109447547 */ /* 0x000fea000b800000 */
[----:B------:R-:W0:Y:S01]  /*0a90*/  LDC.64 R4, c[0x0][0x380] ;  /* 0x0000e000ff047b82 */ /* 0x000e220000000a00 */
[----:B------:R-:W-:Y:S01]  /*0aa0*/  IMAD R11, R2, R0, R3 ;  /* 0x00000000020b7224 */ /* 0x000fe200078e0203 */
[----:B------:R-:W-:-:S06]  /*0ab0*/  UIADD3 UR4, UPT, UPT, -UR4, URZ, URZ ;  /* 0x000000ff04047290 */ /* 0x000fcc000fffe1ff */
[----:B------:R-:W1:Y:S01]  /*0ac0*/  LDC.64 R8, c[0x0][0x388] ;  /* 0x0000e200ff087b82 */ /* 0x000e620000000a00 */
[----:B0-----:R-:W-:-:S03]  /*0ad0*/  IMAD.WIDE.U32 R4, R2, 0x4, R4 ;  /* 0x0000000402047825 */ /* 0x001fc600078e0004 */
[----:B------:R-:W-:Y:S02]  /*0ae0*/  MOV R6, R4 ;  /* 0x0000000400067202 */ /* 0x000fe40000000f00 */
[----:B------:R-:W-:-:S07]  /*0af0*/  MOV R7, R5 ;  /* 0x0000000500077202 */ /* 0x000fce0000000f00 */
.L_x_13:
[C---:B-1----:R-:W-:Y:S01]  /*0b00*/  IMAD.WIDE R4, R11.reuse, 0x4, R8 ;  /* 0x000000040b047825 */ /* 0x042fe200078e0208 */
[----:B------:R0:W2:Y:S05]  /*0b10*/  LDG.E R2, desc[UR10][R6.64] ;  /* 0x0000000a06027981 */ /* 0x0000aa000c1e1900 */
[----:B------:R-:W2:Y:S01]  /*0b20*/  LDG.E R4, desc[UR10][R4.64] ;  /* 0x0000000a04047981 */ /* 0x000ea2000c1e1900 */
[----:B------:R-:W-:Y:S01]  /*0b30*/  UIADD3 UR4, UPT, UPT, UR4, 0x1, URZ ;  /* 0x0000000104047890 */ /* 0x000fe2000fffe0ff */
[----:B------:R-:W-:-:S03]  /*0b40*/  IADD3 R11, PT, PT, R11, R0, RZ ;  /* 0x000000000b0b7210 */ /* 0x000fc60007ffe0ff */
[----:B------:R-:W-:Y:S01]  /*0b50*/  UISETP.NE.AND UP0, UPT, UR4, URZ, UPT ;  /* 0x000000ff0400728c */ /* 0x000fe2000bf05270 */
[----:B0-----:R-:W-:-:S04]  /*0b60*/  IADD3 R6, P0, PT, R6, 0x4, RZ ;  /* 0x0000000406067810 */ /* 0x001fc80007f1e0ff */
[----:B------:R-:W-:Y:S01]  /*0b70*/  IADD3.X R7, PT, PT, RZ, R7, RZ, P0, !PT ;  /* 0x00000007ff077210 */ /* 0x000fe200007fe4ff */
[----:B--2---:R-:W-:-:S03]  /*0b80*/  FFMA R17, R2, R4, R17 ;  /* 0x0000000402117223 */ /* 0x004fc60000000011 */
[----:B------:R-:W-:Y:S05]  /*0b90*/  BRA.U UP0, `(.L_x_13) ;  /* 0xfffffffd00d87547 */ /* 0x000fea000b83ffff */
.L_x_8:
[----:B------:R-:W-:-:S13]  /*0ba0*/  ISETP.GT.AND P0, PT, R3, 0x1, PT ;  /* 0x000000010300780c */ /* 0x000fda0003f04270 */
[----:B------:R-:W-:Y:S05]  /*0bb0*/  @P0 BRA `(.L_x_14) ;  /* 0x0000000000540947 */ /* 0x000fea0003800000 */
[C---:B------:R-:W-:Y:S01]  /*0bc0*/  FMUL R0, |R17|.reuse, 2.8853900432586669922 ;  /* 0x4038aa3b11007820 */ /* 0x040fe20000400200 */
[----:B------:R-:W0:Y:S01]  /*0bd0*/  LDC.64 R4, c[0x0][0x390] ;  /* 0x0000e400ff047b82 */ /* 0x000e220000000a00 */
[----:B------:R-:W-:Y:S01]  /*0be0*/  MOV R8, 0x3c80f082 ;  /* 0x3c80f08200087802 */ /* 0x000fe20000000f00 */
[----:B------:R-:W-:Y:S02]  /*0bf0*/  HFMA2 R7, -RZ, RZ, 1.875, 0 ;  /* 0x3f800000ff077431 */ /* 0x000fe400000001ff */
[C---:B------:R-:W-:Y:S01]  /*0c00*/  FMUL R9, R17.reuse, R17 ;  /* 0x0000001111097220 */ /* 0x040fe20000400000 */
[C---:B------:R-:W-:Y:S01]  /*0c10*/  FSETP.GE.AND P1, PT, |R17|.reuse, 0.60000002384185791016, PT ;  /* 0x3f19999a1100780b */ /* 0x040fe20003f26200 */
[----:B------:R-:W1:Y:S01]  /*0c20*/  MUFU.EX2 R0, R0 ;  /* 0x0000000000007308 */ /* 0x000e620000000800 */
[----:B------:R-:W-:Y:S01]  /*0c30*/  FSETP.GE.AND P0, PT, |R17|, 9.010913848876953125, PT ;  /* 0x41102cb41100780b */ /* 0x000fe20003f06200 */
[----:B------:R-:W-:Y:S01]  /*0c40*/  FFMA R8, R9, R8, -0.052303962409496307373 ;  /* 0xbd563cae09087423 */ /* 0x000fe20000000008 */
[----:B-1----:R-:W-:-:S03]  /*0c50*/  FADD R2, R0, 1 ;  /* 0x3f80000000027421 */ /* 0x002fc60000000000 */
[----:B------:R-:W-:-:S04]  /*0c60*/  FFMA R0, R9, R8, 0.1331529766321182251 ;  /* 0x3e08594109007423 */ /* 0x000fc80000000008 */
[C---:B------:R-:W-:Y:S01]  /*0c70*/  FFMA R0, R9.reuse, R0, -0.33332768082618713379 ;  /* 0xbeaaa9ed09007423 */ /* 0x040fe20000000000 */
[----:B------:R-:W1:Y:S03]  /*0c80*/  MUFU.RCP R2, R2 ;  /* 0x0000000200027308 */ /* 0x000e660000001000 */
[----:B------:R-:W-:Y:S01]  /*0c90*/  FFMA R0, R9, R0, RZ ;  /* 0x0000000009007223 */ /* 0x000fe200000000ff */
[----:B-1----:R-:W-:Y:S01]  /*0ca0*/  FFMA R6, R2, -2, R7 ;  /* 0xc000000002067823 */ /* 0x002fe20000000007 */
[----:B0-----:R-:W-:-:S04]  /*0cb0*/  IMAD.WIDE R2, R3, 0x4, R4 ;  /* 0x0000000403027825 */ /* 0x001fc800078e0204 */
[----:B------:R-:W-:-:S04]  /*0cc0*/  FSEL R6, R6, 1, !P0 ;  /* 0x3f80000006067808 */ /* 0x000fc80004000000 */
[--C-:B------:R-:W-:Y:S01]  /*0cd0*/  LOP3.LUT R7, R6, 0x80000000, R17.reuse, 0xb8, !PT ;  /* 0x8000000006077812 */ /* 0x100fe200078eb811 */
[----:B------:R-:W-:-:S05]  /*0ce0*/  @!P1 FFMA R7, R0, R17, R17 ;  /* 0x0000001100079223 */ /* 0x000fca0000000011 */
[----:B------:R-:W-:Y:S01]  /*0cf0*/  STG.E desc[UR10][R2.64], R7 ;  /* 0x0000000702007986 */ /* 0x000fe2000c10190a */
[----:B------:R-:W-:Y:S05]  /*0d00*/  EXIT ;  /* 0x000000000000794d */ /* 0x000fea0003800000 */
.L_x_14:
[----:B------:R-:W-:Y:S01]  /*0d10*/  HFMA2 R0, -RZ, RZ, 0.96630859375, -0.0022525787353515625 ;  /* 0x3bbb989dff007431 */ /* 0x000fe200000001ff */
[----:B------:R-:W-:Y:S01]  /*0d20*/  MOV R5, 0x437c0000 ;  /* 0x437c000000057802 */ /* 0x000fe20000000f00 */
[----:B------:R-:W-:Y:S03]  /*0d30*/  BSSY.RECONVERGENT B0, `(.L_x_15) ;  /* 0x0000014000007945 */ /* 0x000fe60003800200 */
[----:B------:R-:W-:-:S04]  /*0d40*/  FFMA.SAT R0, R17, -R0, 0.5 ;  /* 0x3f00000011007423 */ /* 0x000fc80000002800 */
[----:B------:R-:W-:-:S04]  /*0d50*/  FFMA.RM R0, R0, R5, 12582913 ;  /* 0x4b40000100007423 */ /* 0x000fc80000004005 */
[C---:B------:R-:W-:Y:S01]  /*0d60*/  FADD R2, R0.reuse, -12583039 ;  /* 0xcb40007f00027421 */ /* 0x040fe20000000000 */
[----:B------:R-:W-:-:S03]  /*0d70*/  SHF.L.U32 R0, R0, 0x17, RZ ;  /* 0x0000001700007819 */ /* 0x000fc600000006ff */
[----:B------:R-:W-:-:S04]  /*0d80*/  FFMA R2, R17, -1.4426950216293334961, -R2 ;  /* 0xbfb8aa3b11027823 */ /* 0x000fc80000000802 */
[----:B------:R-:W-:-:S04]  /*0d90*/  FFMA R2, R17, -1.925963033500011079e-08, R2 ;  /* 0xb2a5706011027823 */ /* 0x000fc80000000002 */
[----:B------:R-:W0:Y:S02]  /*0da0*/  MUFU.EX2 R5, R2 ;  /* 0x0000000200057308 */ /* 0x000e240000000800 */
[----:B0-----:R-:W-:-:S05]  /*0db0*/  FFMA R6, R0, R5, 1 ;  /* 0x3f80000000067423 */ /* 0x001fca0000000005 */
[----:B------:R-:W-:-:S04]  /*0dc0*/  IADD3 R0, PT, PT, R6, 0x1800000, RZ ;  /* 0x0180000006007810 */ /* 0x000fc80007ffe0ff */
[----:B------:R-:W-:-:S04]  /*0dd0*/  LOP3.LUT R0, R0, 0x7f800000, RZ, 0xc0, !PT ;  /* 0x7f80000000007812 */ /* 0x000fc800078ec0ff */
[----:B------:R-:W-:-:S13]  /*0de0*/  ISETP.GT.U32.AND P0, PT, R0, 0x1ffffff, PT ;  /* 0x01ffffff0000780c */ /* 0x000fda0003f04070 */
[----:B------:R-:W-:Y:S05]  /*0df0*/  @P0 BRA `(.L_x_16) ;  /* 0x00000000000c0947 */ /* 0x000fea0003800000 */
[----:B------:R-:W-:-:S07]  /*0e00*/  MOV R4, 0xe20 ;  /* 0x00000e2000047802 */ /* 0x000fce0000000f00 */
[----:B------:R-:W-:Y:S05]  /*0e10*/  CALL.REL.NOINC `($__internal_0_$__cuda_sm20_rcp_rn_f32_slowpath) ;  /* 0x0000000000287944 */ /* 0x000fea0003c00000 */
[----:B------:R-:W-:Y:S05]  /*0e20*/  BRA `(.L_x_17) ;  /* 0x0000000000107947 */ /* 0x000fea0003800000 */
.L_x_16:
[----:B------:R-:W0:Y:S02]  /*0e30*/  MUFU.RCP R7, R6 ;  /* 0x0000000600077308 */ /* 0x000e240000001000 */
[----:B0-----:R-:W-:-:S04]  /*0e40*/  FFMA R0, R6, R7, -1 ;  /* 0xbf80000006007423 */ /* 0x001fc80000000007 */
[----:B------:R-:W-:-:S04]  /*0e50*/  FADD.FTZ R0, -R0, -RZ ;  /* 0x800000ff00007221 */ /* 0x000fc80000010100 */
[----:B------:R-:W-:-:S07]  /*0e60*/  FFMA R7, R7, R0, R7 ;  /* 0x0000000007077223 */ /* 0x000fce0000000007 */
.L_x_17:
[----:B------:R-:W-:Y:S05]  /*0e70*/  BSYNC.RECONVERGENT B0 ;  /* 0x0000000000007941 */ /* 0x000fea0003800200 */
.L_x_15:
[----:B------:R-:W0:Y:S02]  /*0e80*/  LDC.64 R4, c[0x0][0x390] ;  /* 0x0000e400ff047b82 */ /* 0x000e240000000a00 */
[----:B0-----:R-:W-:-:S05]  /*0e90*/  IMAD.WIDE.U32 R2, R3, 0x4, R4 ;  /* 0x0000000403027825 */ /* 0x001fca00078e0004 */
[----:B------:R-:W-:Y:S01]  /*0ea0*/  STG.E desc[UR10][R2.64], R7 ;  /* 0x0000000702007986 */ /* 0x000fe2000c10190a */
[----:B------:R-:W-:Y:S05]  /*0eb0*/  EXIT ;  /* 0x000000000000794d */ /* 0x000fea0003800000 */
        .weak           $__internal_0_$__cuda_sm20_rcp_rn_f32_slowpath
        .type           $__internal_0_$__cuda_sm20_rcp_rn_f32_slowpath,@function
        .size           $__internal_0_$__cuda_sm20_rcp_rn_f32_slowpath,(.L_x_37 - $__internal_0_$__cuda_sm20_rcp_rn_f32_slowpath)
$__internal_0_$__cuda_sm20_rcp_rn_f32_slowpath:
[----:B------:R-:W-:Y:S01]  /*0ec0*/  SHF.L.U32 R0, R6, 0x1, RZ ;  /* 0x0000000106007819 */ /* 0x000fe200000006ff */
[----:B------:R-:W-:Y:S03]  /*0ed0*/  BSSY.RECONVERGENT B1, `(.L_x_18) ;  /* 0x0000031000017945 */ /* 0x000fe60003800200 */
[----:B------:R-:W-:Y:S02]  /*0ee0*/  SHF.R.U32.HI R9, RZ, 0x18, R0 ;  /* 0x00000018ff097819 */ /* 0x000fe40000011600 */
[----:B------:R-:W-:Y:S02]  /*0ef0*/  MOV R0, R6 ;  /* 0x0000000600007202 */ /* 0x000fe40000000f00 */
[----:B------:R-:W-:-:S13]  /*0f00*/  ISETP.NE.U32.AND P0, PT, R9, RZ, PT ;  /* 0x000000ff0900720c */ /* 0x000fda0003f05070 */
[----:B------:R-:W-:Y:S05]  /*0f10*/  @P0 BRA `(.L_x_19) ;  /* 0x0000000000280947 */ /* 0x000fea0003800000 */
[----:B------:R-:W-:-:S04]  /*0f20*/  SHF.L.U32 R2, R0, 0x1, RZ ;  /* 0x0000000100027819 */ /* 0x000fc800000006ff */
[----:B------:R-:W-:-:S13]  /*0f30*/  ISETP.NE.AND P0, PT, R2, RZ, PT ;  /* 0x000000ff0200720c */ /* 0x000fda0003f05270 */
[----:B------:R-:W-:Y:S01]  /*0f40*/  @P0 FFMA R6, R0, 1.84467440737095516160e+19, RZ ;  /* 0x5f80000000060823 */ /* 0x000fe200000000ff */
[----:B------:R-:W-:Y:S08]  /*0f50*/  @!P0 MUFU.RCP R5, R0 ;  /* 0x0000000000058308 */ /* 0x000ff00000001000 */
[----:B------:R-:W0:Y:S02]  /*0f60*/  @P0 MUFU.RCP R7, R6 ;  /* 0x0000000600070308 */ /* 0x000e240000001000 */
[----:B0-----:R-:W-:-:S04]  /*0f70*/  @P0 FFMA R2, R6, R7, -1 ;  /* 0xbf80000006020423 */ /* 0x001fc80000000007 */
[----:B------:R-:W-:-:S04]  /*0f80*/  @P0 FADD.FTZ R2, -R2, -RZ ;  /* 0x800000ff02020221 */ /* 0x000fc80000010100 */
[----:B------:R-:W-:-:S04]  /*0f90*/  @P0 FFMA R2, R7, R2, R7 ;  /* 0x0000000207020223 */ /* 0x000fc80000000007 */
[----:B------:R-:W-:Y:S01]  /*0fa0*/  @P0 FFMA R5, R2, 1.84467440737095516160e+19, RZ ;  /* 0x5f80000002050823 */ /* 0x000fe200000000ff */
[----:B------:R-:W-:Y:S06]  /*0fb0*/  BRA `(.L_x_20) ;  /* 0x0000000000887947 */ /* 0x000fec0003800000 */
.L_x_19:
[----:B------:R-:W-:-:S04]  /*0fc0*/  IADD3 R11, PT, PT, R9, -0xfd, RZ ;  /* 0xffffff03090b7810 */ /* 0x000fc80007ffe0ff */
[----:B------:R-:W-:-:S13]  /*0fd0*/  ISETP.GT.U32.AND P0, PT, R11, 0x1, PT ;  /* 0x000000010b00780c */ /* 0x000fda0003f04070 */
[----:B------:R-:W-:Y:S05]  /*0fe0*/  @P0 BRA `(.L_x_21) ;  /* 0x0000000000780947 */ /* 0x000fea0003800000 */
[----:B------:R-:W-:Y:S01]  /*0ff0*/  LOP3.LUT R2, R0, 0x7fffff, RZ, 0xc0, !PT ;  /* 0x007fffff00027812 */ /* 0x000fe200078ec0ff */
[----:B------:R-:W-:-:S03]  /*1000*/  HFMA2 R8, -RZ, RZ, 0, 1.78813934326171875e-07 ;  /* 0x00000003ff087431 */ /* 0x000fc600000001ff */
[----:B------:R-:W-:-:S04]  /*1010*/  LOP3.LUT R2, R2, 0x3f800000, RZ, 0xfc, !PT ;  /* 0x3f80000002027812 */ /* 0x000fc800078efcff */
[----:B------:R-:W0:Y:S01]  /*1020*/  MUFU.RCP R5, R2 ;  /* 0x0000000200057308 */ /* 0x000e220000001000 */
[----:B------:R-:W-:Y:S01]  /*1030*/  SHF.L.U32 R8, R8, R11, RZ ;  /* 0x0000000b08087219 */ /* 0x000fe200000006ff */
[----:B0-----:R-:W-:-:S04]  /*1040*/  FFMA R6, R2, R5, -1 ;  /* 0xbf80000002067423 */ /* 0x001fc80000000005 */
[----:B------:R-:W-:-:S04]  /*1050*/  FADD.FTZ R6, -R6, -RZ ;  /* 0x800000ff06067221 */ /* 0x000fc80000010100 */
[CCC-:B------:R-:W-:Y:S01]  /*1060*/  FFMA.RM R7, R5.reuse, R6.reuse, R5.reuse ;  /* 0x0000000605077223 */ /* 0x1c0fe20000004005 */
[----:B------:R-:W-:-:S04]  /*1070*/  FFMA.RP R6, R5, R6, R5 ;  /* 0x0000000605067223 */ /* 0x000fc80000008005 */
[C---:B------:R-:W-:Y:S02]  /*1080*/  LOP3.LUT R5, R7.reuse, 0x7fffff, RZ, 0xc0, !PT ;  /* 0x007fffff07057812 */ /* 0x040fe400078ec0ff */
[----:B------:R-:W-:Y:S02]  /*1090*/  FSETP.NEU.FTZ.AND P0, PT, R7, R6, PT ;  /* 0x000000060700720b */ /* 0x000fe40003f1d000 */
[----:B------:R-:W-:Y:S02]  /*10a0*/  LOP3.LUT R5, R5, 0x800000, RZ, 0xfc, !PT ;  /* 0x0080000005057812 */ /* 0x000fe400078efcff */
[----:B------:R-:W-:Y:S02]  /*10b0*/  SEL R6, RZ, 0xffffffff, !P0 ;  /* 0xffffffffff067807 */ /* 0x000fe40004000000 */
[----:B------:R-:W-:Y:S02]  /*10c0*/  LOP3.LUT R8, R8, R5, RZ, 0xc0, !PT ;  /* 0x0000000508087212 */ /* 0x000fe400078ec0ff */
[----:B------:R-:W-:-:S02]  /*10d0*/  IADD3 R6, PT, PT, -R6, RZ, RZ ;  /* 0x000000ff06067210 */ /* 0x000fc40007ffe1ff */
[-C--:B------:R-:W-:Y:S02]  /*10e0*/  SHF.R.U32.HI R8, RZ, R11.reuse, R8 ;  /* 0x0000000bff087219 */ /* 0x080fe40000011608 */
[----:B------:R-:W-:Y:S02]  /*10f0*/  LOP3.LUT P1, RZ, R6, R11, R5, 0xf8, !PT ;  /* 0x0000000b06ff7212 */ /* 0x000fe4000782f805 */
[C---:B------:R-:W-:Y:S02]  /*1100*/  LOP3.LUT P0, RZ, R8.reuse, 0x1, RZ, 0xc0, !PT ;  /* 0x0000000108ff7812 */ /* 0x040fe4000780c0ff */
[----:B------:R-:W-:-:S04]  /*1110*/  LOP3.LUT P2, RZ, R8, 0x2, RZ, 0xc0, !PT ;  /* 0x0000000208ff7812 */ /* 0x000fc8000784c0ff */
[----:B------:R-:W-:Y:S02]  /*1120*/  PLOP3.LUT P0, PT, P0, P1, P2, 0xe0, 0x0 ;  /* 0x000000000000781c */ /* 0x000fe40000703c20 */
[----:B------:R-:W-:Y:S02]  /*1130*/  LOP3.LUT P1, RZ, R0, 0x7fffff, RZ, 0xc0, !PT ;  /* 0x007fffff00ff7812 */ /* 0x000fe4000782c0ff */
[----:B------:R-:W-:-:S04]  /*1140*/  SEL R2, RZ, 0x1, !P0 ;  /* 0x00000001ff027807 */ /* 0x000fc80004000000 */
[----:B------:R-:W-:-:S04]  /*1150*/  IADD3 R2, PT, PT, -R2, RZ, RZ ;  /* 0x000000ff02027210 */ /* 0x000fc80007ffe1ff */
[----:B------:R-:W-:Y:S02]  /*1160*/  ISETP.GE.AND P0, PT, R2, RZ, PT ;  /* 0x000000ff0200720c */ /* 0x000fe40003f06270 */
[----:B------:R-:W-:-:S04]  /*1170*/  IADD3 R2, PT, PT, R9, -0xfc, RZ ;  /* 0xffffff0409027810 */ /* 0x000fc80007ffe0ff */
[----:B------:R-:W-:-:S07]  /*1180*/  SHF.R.U32.HI R5, RZ, R2, R5 ;  /* 0x00000002ff057219 */ /* 0x000fce0000011605 */
[----:B------:R-:W-:-:S04]  /*1190*/  @!P0 IADD3 R5, PT, PT, R5, 0x1, RZ ;  /* 0x0000000105058810 */ /* 0x000fc80007ffe0ff */
[----:B------:R-:W-:-:S04]  /*11a0*/  @!P1 SHF.L.U32 R5, R5, 0x1, RZ ;  /* 0x0000000105059819 */ /* 0x000fc800000006ff */
[----:B------:R-:W-:Y:S01]  /*11b0*/  LOP3.LUT R5, R5, 0x80000000, R0, 0xf8, !PT ;  /* 0x8000000005057812 */ /* 0x000fe200078ef800 */
[----:B------:R-:W-:Y:S06]  /*11c0*/  BRA `(.L_x_20) ;  /* 0x0000000000047947 */ /* 0x000fec0003800000 */
.L_x_21:
[----:B------:R0:W1:Y:S02]  /*11d0*/  MUFU.RCP R5, R0 ;  /* 0x0000000000057308 */ /* 0x0000640000001000 */
.L_x_20:
[----:B------:R-:W-:Y:S05]  /*11e0*/  BSYNC.RECONVERGENT B1 ;  /* 0x0000000000017941 */ /* 0x000fea0003800200 */
.L_x_18:
[----:B-1----:R-:W-:Y:S01]  /*11f0*/  MOV R7, R5 ;  /* 0x0000000500077202 */ /* 0x002fe20000000f00 */
[----:B------:R-:W-:-:S04]  /*1200*/  HFMA2 R5, -RZ, RZ, 0, 0 ;  /* 0x00000000ff057431 */ /* 0x000fc800000001ff */
[----:B0-----:R-:W-:Y:S05]  /*1210*/  RET.REL.NODEC R4 `(forward_output) ;  /* 0xffffffec04787950 */ /* 0x001fea0003c3ffff */
.L_x_22:
        /* <DEDUP_REMOVED lines=14> */
.L_x_37:


//--------------------- .text.forward_hidden2     --------------------------
	.section	.text.forward_hidden2,"ax",@progbits
	.align	128
        .global         forward_hidden2
        .type           forward_hidden2,@function
        .size           forward_hidden2,(.L_x_41 - forward_hidden2)
        .other          forward_hidden2,@"STO_CUDA_ENTRY STV_DEFAULT"
forward_hidden2:
.text.forward_hidden2:
        /* <DEDUP_REMOVED lines=8> */
[----:B------:R-:W-:Y:S01]  /*0080*/  ISETP.GE.AND P0, PT, R0, 0x1, PT ;  /* 0x000000010000780c */ /* 0x000fe20003f06270 */
[----:B------:R-:W0:Y:S01]  /*0090*/  LDCU.64 UR6, c[0x0][0x358] ;  /* 0x00006b00ff0677ac */ /* 0x000e220008000a00 */
[----:B------:R-:W-:-:S11]  /*00a0*/  HFMA2 R19, -RZ, RZ, 0, 0 ;  /* 0x00000000ff137431 */ /* 0x000fd600000001ff */
[----:B------:R-:W-:Y:S05]  /*00b0*/  @!P0 BRA `(.L_x_23) ;  /* 0x0000000800b48947 */ /* 0x000fea0003800000 */
[C---:B------:R-:W-:Y:S02]  /*00c0*/  IADD3 R4, PT, PT, R0.reuse, -0x1, RZ ;  /* 0xffffffff00047810 */ /* 0x040fe40007ffe0ff */
[----:B------:R-:W-:Y:S02]  /*00d0*/  LOP3.LUT R2, R0, 0xf, RZ, 0xc0, !PT ;  /* 0x0000000f00027812 */ /* 0x000fe400078ec0ff */
[----:B------:R-:W-:Y:S02]  /*00e0*/  ISETP.GE.U32.AND P1, PT, R4, 0xf, PT ;  /* 0x0000000f0400780c */ /* 0x000fe40003f26070 */
[----:B------:R-:W-:Y:S02]  /*00f0*/  ISETP.NE.AND P0, PT, R2, RZ, PT ;  /* 0x000000ff0200720c */ /* 0x000fe40003f05270 */
[----:B------:R-:W-:Y:S02]  /*0100*/  MOV R19, RZ ;  /* 0x000000ff00137202 */ /* 0x000fe40000000f00 */
[----:B------:R-:W-:-:S07]  /*0110*/  MOV R4, RZ ;  /* 0x000000ff00047202 */ /* 0x000fce0000000f00 */
[----:B------:R-:W-:Y:S05]  /*0120*/  @!P1 BRA `(.L_x_24) ;  /* 0x0000000400409947 */ /* 0x000fea0003800000 */
[----:B------:R-:W1:Y:S01]  /*0130*/  LDCU.64 UR4, c[0x0][0x380] ;  /* 0x00007000ff0477ac */ /* 0x000e620008000a00 */
[----:B------:R-:W-:Y:S02]  /*0140*/  LOP3.LUT R4, R0, 0x7ffffff0, RZ, 0xc0, !PT ;  /* 0x7ffffff000047812 */ /* 0x000fe400078ec0ff */
[----:B------:R-:W-:Y:S02]  /*0150*/  MOV R19, RZ ;  /* 0x000000ff00137202 */ /* 0x000fe40000000f00 */
[----:B------:R-:W-:Y:S02]  /*0160*/  MOV R5, R3 ;  /* 0x0000000300057202 */ /* 0x000fe40000000f00 */
[----:B------:R-:W-:Y:S01]  /*0170*/  IADD3 R6, PT, PT, -R4, RZ, RZ ;  /* 0x000000ff04067210 */ /* 0x000fe20007ffe1ff */
[----:B-1----:R-:W-:-:S04]  /*0180*/  UIADD3 UR4, UP0, UPT, UR4, 0x20, URZ ;  /* 0x0000002004047890 */ /* 0x002fc8000ff1e0ff */
[----:B------:R-:W-:Y:S02]  /*0190*/  UIADD3.X UR5, UPT, UPT, URZ, UR5, URZ, UP0, !UPT ;  /* 0x00000005ff057290 */ /* 0x000fe400087fe4ff */
[----:B------:R-:W-:-:S04]  /*01a0*/  MOV R12, UR4 ;  /* 0x00000004000c7c02 */ /* 0x000fc80008000f00 */
[----:B------:R-:W-:-:S07]  /*01b0*/  MOV R13, UR5 ;  /* 0x00000005000d7c02 */ /* 0x000fce0008000f00 */
.L_x_25:
[----:B------:R-:W1:Y:S01]  /*01c0*/  LDC.64 R8, c[0x0][0x388] ;  /* 0x0000e200ff087b82 */ /* 0x000e620000000a00 */
[----:B0-----:R-:W2:Y:S04]  /*01d0*/  LDG.E R18, desc[UR6][R12.64+-0x20] ;  /* 0xffffe0060c127981 */ /* 0x001ea8000c1e1900 */
[----:B------:R-:W3:Y:S04]  /*01e0*/  LDG.E R16, desc[UR6][R12.64+-0x1c] ;  /* 0xffffe4060c107981 */ /* 0x000ee8000c1e1900 */
[----:B------:R-:W4:Y:S04]  /*01f0*/  LDG.E R15, desc[UR6][R12.64+-0x18] ;  /* 0xffffe8060c0f7981 */ /* 0x000f28000c1e1900 */
[----:B------:R-:W5:Y:S04]  /*0200*/  LDG.E R26, desc[UR6][R12.64+-0x14] ;  /* 0xffffec060c1a7981 */ /* 0x000f68000c1e1900 */
[----:B------:R-:W5:Y:S01]  /*0210*/  LDG.E R7, desc[UR6][R12.64+-0xc] ;  /* 0xfffff4060c077981 */ /* 0x000f62000c1e1900 */
[----:B-1----:R-:W-:-:S05]  /*0220*/  IMAD.WIDE R8, R5, 0x4, R8 ;  /* 0x0000000405087825 */ /* 0x002fca00078e0208 */
[----:B------:R-:W2:Y:S01]  /*0230*/  LDG.E R27, desc[UR6][R8.64] ;  /* 0x00000006081b7981 */ /* 0x000ea2000c1e1900 */
[----:B------:R-:W-:-:S05]  /*0240*/  IMAD.WIDE.U32 R20, R0, 0x4, R8 ;  /* 0x0000000400147825 */ /* 0x000fca00078e0008 */
[----:B------:R0:W3:Y:S01]  /*0250*/  LDG.E R17, desc[UR6][R20.64] ;  /* 0x0000000614117981 */ /* 0x0000e2000c1e1900 */
[----:B------:R-:W-:-:S03]  /*0260*/  IMAD.WIDE.U32 R24, R0, 0x4, R20 ;  /* 0x0000000400187825 */ /* 0x000fc600078e0014 */
[----:B------:R-:W5:Y:S01]  /*0270*/  LDG.E R8, desc[UR6][R12.64+-0x10] ;  /* 0xfffff0060c087981 */ /* 0x000f62000c1e1900 */
[----:B------:R-:W-:-:S03]  /*0280*/  IMAD.WIDE.U32 R10, R0, 0x4, R24 ;  /* 0x00000004000a7825 */ /* 0x000fc600078e0018 */
[----:B------:R1:W4:Y:S01]  /*0290*/  LDG.E R14, desc[UR6][R24.64] ;  /* 0x00000006180e7981 */ /* 0x000322000c1e1900 */
[----:B------:R-:W-:-:S03]  /*02a0*/  IMAD.WIDE.U32 R28, R0, 0x4, R10 ;  /* 0x00000004001c7825 */ /* 0x000fc600078e000a */
[----:B------:R-:W5:Y:S01]  /*02b0*/  LDG.E R11, desc[UR6][R10.64] ;  /* 0x000000060a0b7981 */ /* 0x000f62000c1e1900 */
[----:B------:R-:W-:-:S03]  /*02c0*/  IMAD.WIDE.U32 R22, R0, 0x4, R28 ;  /* 0x0000000400167825 */ /* 0x000fc600078e001c */
[----:B------:R-:W5:Y:S01]  /*02d0*/  LDG.E R9, desc[UR6][R28.64] ;  /* 0x000000061c097981 */ /* 0x000f62000c1e1900 */
[----:B0-----:R-:W-:-:S03]  /*02e0*/  IMAD.WIDE.U32 R20, R0, 0x4, R22 ;  /* 0x0000000400147825 */ /* 0x001fc600078e0016 */
[----:B------:R-:W5:Y:S04]  /*02f0*/  LDG.E R22, desc[UR6][R22.64] ;  /* 0x0000000616167981 */ /* 0x000f68000c1e1900 */
[----:B------:R2:W5:Y:S01]  /*0300*/  LDG.E R10, desc[UR6][R20.64] ;  /* 0x00000006140a7981 */ /* 0x000562000c1e1900 */
[----:B-1----:R-:W-:-:S03]  /*0310*/  IMAD.WIDE.U32 R24, R0, 0x4, R20 ;  /* 0x0000000400187825 */ /* 0x002fc600078e0014 */
[----:B------:R-:W5:Y:S04]  /*0320*/  LDG.E R23, desc[UR6][R12.64+-0x8] ;  /* 0xfffff8060c177981 */ /* 0x000f68000c1e1900 */
[----:B------:R0:W5:Y:S01]  /*0330*/  LDG.E R28, desc[UR6][R24.64] ;  /* 0x00000006181c7981 */ /* 0x000162000c1e1900 */
[----:B--2---:R-:W-:-:S03]  /*0340*/  FFMA R21, R18, R27, R19 ;  /* 0x0000001b12157223 */ /* 0x004fc60000000013 */
[----:B------:R-:W2:Y:S01]  /*0350*/  LDG.E R27, desc[UR6][R12.64+-0x4] ;  /* 0xfffffc060c1b7981 */ /* 0x000ea2000c1e1900 */
[----:B------:R-:W-:-:S04]  /*0360*/  IMAD.WIDE.U32 R18, R0, 0x4, R24 ;  /* 0x0000000400127825 */ /* 0x000fc800078e0018 */
[----:B---3--:R-:W-:Y:S01]  /*0370*/  FFMA R29, R16, R17, R21 ;  /* 0x00000011101d7223 */ /* 0x008fe20000000015 */
[C---:B------:R-:W-:Y:S02]  /*0380*/  IMAD.WIDE.U32 R16, R0.reuse, 0x4, R18 ;  /* 0x0000000400107825 */ /* 0x040fe400078e0012 */
[----:B------:R-:W3:Y:S02]  /*0390*/  LDG.E R18, desc[UR6][R18.64] ;  /* 0x0000000612127981 */ /* 0x000ee4000c1e1900 */
[----:B----4-:R-:W-:Y:S01]  /*03a0*/  FFMA R29, R15, R14, R29 ;  /* 0x0000000e0f1d7223 */ /* 0x010fe2000000001d */
[----:B------:R-:W-:Y:S02]  /*03b0*/  IMAD.WIDE.U32 R14, R0, 0x4, R16 ;  /* 0x00000004000e7825 */ /* 0x000fe400078e0010 */
[----:B------:R-:W4:Y:S02]  /*03c0*/  LDG.E R16, desc[UR6][R16.64] ;  /* 0x0000000610107981 */ /* 0x000f24000c1e1900 */
[----:B-----5:R-:W-:Y:S01]  /*03d0*/  FFMA R29, R26, R11, R29 ;  /* 0x0000000b1a1d7223 */ /* 0x020fe2000000001d */
[----:B------:R-:W-:Y:S01]  /*03e0*/  IMAD.WIDE.U32 R20, R0, 0x4, R14 ;  /* 0x0000000400147825 */ /* 0x000fe200078e000e */
[----:B------:R-:W3:Y:S03]  /*03f0*/  LDG.E R11, desc[UR6][R12.64] ;  /* 0x000000060c0b7981 */ /* 0x000ee6000c1e1900 */
[----:B0-----:R-:W-:Y:S01]  /*0400*/  FFMA R24, R8, R9, R29 ;  /* 0x0000000908187223 */ /* 0x001fe2000000001d */
[----:B------:R-:W5:Y:S01]  /*0410*/  LDG.E R14, desc[UR6][R14.64] ;  /* 0x000000060e0e7981 */ /* 0x000f62000c1e1900 */
[----:B------:R-:W-:-:S03]  /*0420*/  IMAD.WIDE.U32 R8, R0, 0x4, R20 ;  /* 0x0000000400087825 */ /* 0x000fc600078e0014 */
[----:B------:R-:W4:Y:S01]  /*0430*/  LDG.E R29, desc[UR6][R12.64+0x4] ;  /* 0x000004060c1d7981 */ /* 0x000f22000c1e1900 */
[----:B------:R-:W-:Y:S01]  /*0440*/  FFMA R22, R7, R22, R24 ;  /* 0x0000001607167223 */ /* 0x000fe20000000018 */
[C---:B------:R-:W-:Y:S02]  /*0450*/  IMAD.WIDE.U32 R24, R0.reuse, 0x4, R8 ;  /* 0x0000000400187825 */ /* 0x040fe400078e0008 */
[----:B------:R0:W5:Y:S04]  /*0460*/  LDG.E R26, desc[UR6][R20.64] ;  /* 0x00000006141a7981 */ /* 0x000168000c1e1900 */
[----:B------:R-:W5:Y:S04]  /*0470*/  LDG.E R15, desc[UR6][R12.64+0x8] ;  /* 0x000008060c0f7981 */ /* 0x000f68000c1e1900 */
[----:B------:R-:W5:Y:S01]  /*0480*/  LDG.E R7, desc[UR6][R12.64+0xc] ;  /* 0x00000c060c077981 */ /* 0x000f62000c1e1900 */
[----:B------:R-:W-:Y:S01]  /*0490*/  FFMA R10, R23, R10, R22 ;  /* 0x0000000a170a7223 */ /* 0x000fe20000000016 */
[----:B------:R-:W-:-:S02]  /*04a0*/  IMAD.WIDE.U32 R22, R0, 0x4, R24 ;  /* 0x0000000400167825 */ /* 0x000fc400078e0018 */
[----:B------:R-:W5:Y:S04]  /*04b0*/  LDG.E R8, desc[UR6][R8.64] ;  /* 0x0000000608087981 */ /* 0x000f68000c1e1900 */
[----:B------:R-:W5:Y:S01]  /*04c0*/  LDG.E R17, desc[UR6][R12.64+0x10] ;  /* 0x000010060c117981 */ /* 0x000f62000c1e1900 */
[----:B0-----:R-:W-:-:S03]  /*04d0*/  IMAD.WIDE.U32 R20, R0, 0x4, R22 ;  /* 0x0000000400147825 */ /* 0x001fc600078e0016 */
[----:B------:R-:W5:Y:S04]  /*04e0*/  LDG.E R24, desc[UR6][R24.64] ;  /* 0x0000000618187981 */ /* 0x000f68000c1e1900 */
[----:B------:R-:W5:Y:S04]  /*04f0*/  LDG.E R19, desc[UR6][R12.64+0x14] ;  /* 0x000014060c137981 */ /* 0x000f68000c1e1900 */
[----:B------:R-:W5:Y:S04]  /*0500*/  LDG.E R20, desc[UR6][R20.64] ;  /* 0x0000000614147981 */ /* 0x000f68000c1e1900 */
[----:B------:R-:W5:Y:S01]  /*0510*/  LDG.E R9, desc[UR6][R12.64+0x1c] ;  /* 0x00001c060c097981 */ /* 0x000f62000c1e1900 */
[----:B--2---:R-:W-:-:S03]  /*0520*/  FFMA R28, R27, R28, R10 ;  /* 0x0000001c1b1c7223 */ /* 0x004fc6000000000a */
[----:B------:R-:W2:Y:S04]  /*0530*/  LDG.E R10, desc[UR6][R22.64] ;  /* 0x00000006160a7981 */ /* 0x000ea8000c1e1900 */
[----:B------:R0:W2:Y:S01]  /*0540*/  LDG.E R27, desc[UR6][R12.64+0x18] ;  /* 0x000018060c1b7981 */ /* 0x0000a2000c1e1900 */
[----:B------:R-:W-:Y:S01]  /*0550*/  IADD3 R6, PT, PT, R6, 0x10, RZ ;  /* 0x0000001006067810 */ /* 0x000fe20007ffe0ff */
[----:B---3--:R-:W-:-:S04]  /*0560*/  FFMA R18, R11, R18, R28 ;  /* 0x000000120b127223 */ /* 0x008fc8000000001c */
[----:B----4-:R-:W-:Y:S01]  /*0570*/  FFMA R16, R29, R16, R18 ;  /* 0x000000101d107223 */ /* 0x010fe20000000012 */
[----:B------:R-:W-:-:S03]  /*0580*/  ISETP.NE.AND P1, PT, R6, RZ, PT ;  /* 0x000000ff0600720c */ /* 0x000fc60003f25270 */
[----:B-----5:R-:W-:-:S04]  /*0590*/  FFMA R14, R15, R14, R16 ;  /* 0x0000000e0f0e7223 */ /* 0x020fc80000000010 */
[----:B------:R-:W-:-:S04]  /*05a0*/  FFMA R14, R7, R26, R14 ;  /* 0x0000001a070e7223 */ /* 0x000fc8000000000e */
[----:B------:R-:W-:Y:S01]  /*05b0*/  FFMA R8, R17, R8, R14 ;  /* 0x0000000811087223 */ /* 0x000fe2000000000e */
[----:B0-----:R-:W-:-:S03]  /*05c0*/  IADD3 R12, P2, PT, R12, 0x40, RZ ;  /* 0x000000400c0c7810 */ /* 0x001fc60007f5e0ff */
[----:B------:R-:W-:Y:S01]  /*05d0*/  FFMA R8, R19, R24, R8 ;  /* 0x0000001813087223 */ /* 0x000fe20000000008 */
[----:B------:R-:W-:Y:S02]  /*05e0*/  IADD3.X R13, PT, PT, RZ, R13, RZ, P2, !PT ;  /* 0x0000000dff0d7210 */ /* 0x000fe400017fe4ff */
[----:B------:R-:W-:Y:S01]  /*05f0*/  LEA R5, R0, R5, 0x4 ;  /* 0x0000000500057211 */ /* 0x000fe200078e20ff */
[----:B--2---:R-:W-:-:S04]  /*0600*/  FFMA R8, R27, R10, R8 ;  /* 0x0000000a1b087223 */ /* 0x004fc80000000008 */
[----:B------:R-:W-:Y:S01]  /*0610*/  FFMA R19, R9, R20, R8 ;  /* 0x0000001409137223 */ /* 0x000fe20000000008 */
[----:B------:R-:W-:Y:S06]  /*0620*/  @P1 BRA `(.L_x_25) ;  /* 0xfffffff800e41947 */ /* 0x000fec000383ffff */
.L_x_24:
[----:B------:R-:W-:Y:S05]  /*0630*/  @!P0 BRA `(.L_x_23) ;  /* 0x0000000400548947 */ /* 0x000fea0003800000 */
[----:B------:R-:W-:Y:S02]  /*0640*/  ISETP.GE.U32.AND P0, PT, R2, 0x8, PT ;  /* 0x000000080200780c */ /* 0x000fe40003f06070 */
[----:B------:R-:W-:-:S04]  /*0650*/  LOP3.LUT R27, R0, 0x7, RZ, 0xc0, !PT ;  /* 0x00000007001b7812 */ /* 0x000fc800078ec0ff */
[----:B------:R-:W-:-:S07]  /*0660*/  ISETP.NE.AND P1, PT, R27, RZ, PT ;  /* 0x000000ff1b00720c */ /* 0x000fce0003f25270 */
[----:B------:R-:W-:Y:S06]  /*0670*/  @!P0 BRA `(.L_x_26) ;  /* 0x0000000000948947 */ /* 0x000fec0003800000 */
[----:B------:R-:W1:Y:S01]  /*0680*/  LDC.64 R12, c[0x0][0x388] ;  /* 0x0000e200ff0c7b82 */ /* 0x000e620000000a00 */
[----:B------:R-:W-:-:S07]  /*0690*/  IMAD R5, R4, R0, R3 ;  /* 0x0000000004057224 */ /* 0x000fce00078e0203 */
[----:B------:R-:W2:Y:S01]  /*06a0*/  LDC.64 R6, c[0x0][0x380] ;  /* 0x0000e000ff067b82 */ /* 0x000ea20000000a00 */
[----:B-1----:R-:W-:-:S05]  /*06b0*/  IMAD.WIDE R12, R5, 0x4, R12 ;  /* 0x00000004050c7825 */ /* 0x002fca00078e020c */
[----:B0-----:R0:W3:Y:S01]  /*06c0*/  LDG.E R2, desc[UR6][R12.64] ;  /* 0x000000060c027981 */ /* 0x0010e2000c1e1900 */
[----:B------:R-:W-:-:S04]  /*06d0*/  IMAD.WIDE.U32 R14, R0, 0x4, R12 ;  /* 0x00000004000e7825 */ /* 0x000fc800078e000c */
[----:B--2---:R-:W-:Y:S01]  /*06e0*/  IMAD.WIDE.U32 R6, R4, 0x4, R6 ;  /* 0x0000000404067825 */ /* 0x004fe200078e0006 */
[----:B------:R1:W2:Y:S03]  /*06f0*/  LDG.E R18, desc[UR6][R14.64] ;  /* 0x000000060e127981 */ /* 0x0002a6000c1e1900 */
[C---:B------:R-:W-:Y:S01]  /*0700*/  IMAD.WIDE.U32 R24, R0.reuse, 0x4, R14 ;  /* 0x0000000400187825 */ /* 0x040fe200078e000e */
[----:B------:R-:W3:Y:S04]  /*0710*/  LDG.E R20, desc[UR6][R6.64] ;  /* 0x0000000606147981 */ /* 0x000ee8000c1e1900 */
[----:B------:R-:W2:Y:S01]  /*0720*/  LDG.E R5, desc[UR6][R6.64+0x4] ;  /* 0x0000040606057981 */ /* 0x000ea2000c1e1900 */
[----:B------:R-:W-:-:S03]  /*0730*/  IMAD.WIDE.U32 R16, R0, 0x4, R24 ;  /* 0x0000000400107825 */ /* 0x000fc600078e0018 */
[----:B------:R-:W4:Y:S01]  /*0740*/  LDG.E R22, desc[UR6][R24.64] ;  /* 0x0000000618167981 */ /* 0x000f22000c1e1900 */
[----:B------:R-:W-:-:S03]  /*0750*/  IMAD.WIDE.U32 R10, R0, 0x4, R16 ;  /* 0x00000004000a7825 */ /* 0x000fc600078e0010 */
[----:B------:R-:W4:Y:S04]  /*0760*/  LDG.E R21, desc[UR6][R6.64+0x8] ;  /* 0x0000080606157981 */ /* 0x000f28000c1e1900 */
[----:B------:R-:W5:Y:S01]  /*0770*/  LDG.E R16, desc[UR6][R16.64] ;  /* 0x0000000610107981 */ /* 0x000f62000c1e1900 */
[----:B------:R-:W-:-:S03]  /*0780*/  IMAD.WIDE.U32 R8, R0, 0x4, R10 ;  /* 0x0000000400087825 */ /* 0x000fc600078e000a */
[----:B------:R-:W5:Y:S01]  /*0790*/  LDG.E R23, desc[UR6][R6.64+0xc] ;  /* 0x00000c0606177981 */ /* 0x000f62000c1e1900 */
[----:B0-----:R-:W-:-:S03]  /*07a0*/  IMAD.WIDE.U32 R12, R0, 0x4, R8 ;  /* 0x00000004000c7825 */ /* 0x001fc600078e0008 */
[----:B------:R-:W5:Y:S04]  /*07b0*/  LDG.E R11, desc[UR6][R10.64] ;  /* 0x000000060a0b7981 */ /* 0x000f68000c1e1900 */
[----:B------:R-:W5:Y:S01]  /*07c0*/  LDG.E R26, desc[UR6][R6.64+0x10] ;  /* 0x00001006061a7981 */ /* 0x000f62000c1e1900 */
[----:B-1----:R-:W-:-:S03]  /*07d0*/  IMAD.WIDE.U32 R14, R0, 0x4, R12 ;  /* 0x00000004000e7825 */ /* 0x002fc600078e000c */
[----:B------:R-:W5:Y:S04]  /*07e0*/  LDG.E R9, desc[UR6][R8.64] ;  /* 0x0000000608097981 */ /* 0x000f68000c1e1900 */
[----:B------:R-:W5:Y:S04]  /*07f0*/  LDG.E R28, desc[UR6][R6.64+0x14] ;  /* 0x00001406061c7981 */ /* 0x000f68000c1e1900 */
[----:B------:R-:W5:Y:S04]  /*0800*/  LDG.E R13, desc[UR6][R12.64] ;  /* 0x000000060c0d7981 */ /* 0x000f68000c1e1900 */
[----:B------:R-:W5:Y:S04]  /*0810*/  LDG.E R24, desc[UR6][R6.64+0x18] ;  /* 0x0000180606187981 */ /* 0x000f68000c1e1900 */
[----:B------:R-:W5:Y:S04]  /*0820*/  LDG.E R14, desc[UR6][R14.64] ;  /* 0x000000060e0e7981 */ /* 0x000f68000c1e1900 */
[----:B------:R-:W5:Y:S01]  /*0830*/  LDG.E R17, desc[UR6][R6.64+0x1c] ;  /* 0x00001c0606117981 */ /* 0x000f62000c1e1900 */
[----:B------:R-:W-:Y:S01]  /*0840*/  IADD3 R4, PT, PT, R4, 0x8, RZ ;  /* 0x0000000804047810 */ /* 0x000fe20007ffe0ff */
[----:B---3--:R-:W-:-:S04]  /*0850*/  FFMA R2, R20, R2, R19 ;  /* 0x0000000214027223 */ /* 0x008fc80000000013 */
[----:B--2---:R-:W-:-:S04]  /*0860*/  FFMA R2, R5, R18, R2 ;  /* 0x0000001205027223 */ /* 0x004fc80000000002 */
[----:B----4-:R-:W-:-:S04]  /*0870*/  FFMA R2, R21, R22, R2 ;  /* 0x0000001615027223 */ /* 0x010fc80000000002 */
[----:B-----5:R-:W-:-:S04]  /*0880*/  FFMA R23, R23, R16, R2 ;  /* 0x0000001017177223 */ /* 0x020fc80000000002 */
[----:B------:R-:W-:-:S04]  /*0890*/  FFMA R11, R26, R11, R23 ;  /* 0x0000000b1a0b7223 */ /* 0x000fc80000000017 */
[----:B------:R-:W-:-:S04]  /*08a0*/  FFMA R9, R28, R9, R11 ;  /* 0x000000091c097223 */ /* 0x000fc8000000000b */
[----:B------:R-:W-:-:S04]  /*08b0*/  FFMA R9, R24, R13, R9 ;  /* 0x0000000d18097223 */ /* 0x000fc80000000009 */
[----:B------:R-:W-:-:S07]  /*08c0*/  FFMA R19, R17, R14, R9 ;  /* 0x0000000e11137223 */ /* 0x000fce0000000009 */
.L_x_26:
        /* <DEDUP_REMOVED lines=8> */
[----:B-1----:R-:W-:-:S04]  /*0950*/  IMAD.WIDE R8, R5, 0x4, R8 ;  /* 0x0000000405087825 */ /* 0x002fc800078e0208 */
[----:B------:R-:W-:Y:S02]  /*0960*/  IMAD.WIDE.U32 R10, R0, 0x4, R8 ;  /* 0x00000004000a7825 */ /* 0x000fe400078e0008 */
[----:B0-----:R-:W3:Y:S02]  /*0970*/  LDG.E R8, desc[UR6][R8.64] ;  /* 0x0000000608087981 */ /* 0x001ee4000c1e1900 */
[----:B--2---:R-:W-:-:S04]  /*0980*/  IMAD.WIDE.U32 R6, R4, 0x4, R6 ;  /* 0x0000000404067825 */ /* 0x004fc800078e0006 */
[C---:B------:R-:W-:Y:S01]  /*0990*/  IMAD.WIDE.U32 R12, R0.reuse, 0x4, R10 ;  /* 0x00000004000c7825 */ /* 0x040fe200078e000a */
[----:B------:R-:W3:Y:S04]  /*09a0*/  LDG.E R16, desc[UR6][R6.64] ;  /* 0x0000000606107981 */ /* 0x000ee8000c1e1900 */
[----:B------:R-:W2:Y:S01]  /*09b0*/  LDG.E R10, desc[UR6][R10.64] ;  /* 0x000000060a0a7981 */ /* 0x000ea2000c1e1900 */
[----:B------:R-:W-:-:S03]  /*09c0*/  IMAD.WIDE.U32 R14, R0, 0x4, R12 ;  /* 0x00000004000e7825 */ /* 0x000fc600078e000c */
[----:B------:R-:W2:Y:S04]  /*09d0*/  LDG.E R5, desc[UR6][R6.64+0x4] ;  /* 0x0000040606057981 */ /* 0x000ea8000c1e1900 */
[----:B------:R-:W4:Y:S04]  /*09e0*/  LDG.E R12, desc[UR6][R12.64] ;  /* 0x000000060c0c7981 */ /* 0x000f28000c1e1900 */
[----:B------:R-:W4:Y:S04]  /*09f0*/  LDG.E R18, desc[UR6][R6.64+0x8] ;  /* 0x0000080606127981 */ /* 0x000f28000c1e1900 */
[----:B------:R-:W5:Y:S04]  /*0a00*/  LDG.E R14, desc[UR6][R14.64] ;  /* 0x000000060e0e7981 */ /* 0x000f68000c1e1900 */
[----:B------:R-:W5:Y:S01]  /*0a10*/  LDG.E R20, desc[UR6][R6.64+0xc] ;  /* 0x00000c0606147981 */ /* 0x000f62000c1e1900 */
[----:B------:R-:W-:Y:S01]  /*0a20*/  IADD3 R4, PT, PT, R4, 0x4, RZ ;  /* 0x0000000404047810 */ /* 0x000fe20007ffe0ff */
[----:B---3--:R-:W-:-:S04]  /*0a30*/  FFMA R16, R16, R8, R19 ;  /* 0x0000000810107223 */ /* 0x008fc80000000013 */
[----:B--2---:R-:W-:-:S04]  /*0a40*/  FFMA R5, R5, R10, R16 ;  /* 0x0000000a05057223 */ /* 0x004fc80000000010 */
[----:B----4-:R-:W-:-:S04]  /*0a50*/  FFMA R5, R18, R12, R5 ;  /* 0x0000000c12057223 */ /* 0x010fc80000000005 */
[----:B-----5:R-:W-:-:S07]  /*0a60*/  FFMA R19, R20, R14, R5 ;  /* 0x0000000e14137223 */ /* 0x020fce0000000005 */
.L_x_27:
[----:B------:R-:W-:Y:S05]  /*0a70*/  @!P1 BRA `(.L_x_23) ;  /* 0x0000000000449947 */ /* 0x000fea0003800000 */
[----:B------:R-:W1:Y:S01]  /*0a80*/  LDC.64 R8, c[0x0][0x380] ;  /* 0x0000e000ff087b82 */ /* 0x000e620000000a00 */
[----:B------:R-:W-:Y:S01]  /*0a90*/  IADD3 R2, PT, PT, -R2, RZ, RZ ;  /* 0x000000ff02027210 */ /* 0x000fe20007ffe1ff */
[----:B------:R-:W-:-:S06]  /*0aa0*/  IMAD R11, R4, R0, R3 ;  /* 0x00000000040b7224 */ /* 0x000fcc00078e0203 */
[----:B------:R-:W2:Y:S01]  /*0ab0*/  LDC.64 R6, c[0x0][0x388] ;  /* 0x0000e200ff067b82 */ /* 0x000ea20000000a00 */
[----:B-1----:R-:W-:-:S03]  /*0ac0*/  IMAD.WIDE.U32 R8, R4, 0x4, R8 ;  /* 0x0000000404087825 */ /* 0x002fc600078e0008 */
[----:B------:R-:W-:-:S07]  /*0ad0*/  MOV R10, R8 ;  /* 0x00000008000a7202 */ /* 0x000fce0000000f00 */
.L_x_28:
[----:B--2---:R-:W-:Y:S01]  /*0ae0*/  IMAD.WIDE R4, R11, 0x4, R6 ;  /* 0x000000040b047825 */ /* 0x004fe200078e0206 */
[----:B------:R-:W-:-:S05]  /*0af0*/  MOV R8, R10 ;  /* 0x0000000a00087202 */ /* 0x000fca0000000f00 */
[----:B0-----:R-:W2:Y:S04]  /*0b00*/  LDG.E R4, desc[UR6][R4.64] ;  /* 0x0000000604047981 */ /* 0x001ea8000c1e1900 */
[----:B------:R0:W2:Y:S01]  /*0b10*/  LDG.E R8, desc[UR6][R8.64] ;  /* 0x0000000608087981 */ /* 0x0000a2000c1e1900 */
[----:B------:R-:W-:Y:S02]  /*0b20*/  IADD3 R2, PT, PT, R2, 0x1, RZ ;  /* 0x0000000102027810 */ /* 0x000fe40007ffe0ff */
[----:B------:R-:W-:Y:S02]  /*0b30*/  IADD3 R10, P1, PT, R10, 0x4, RZ ;  /* 0x000000040a0a7810 */ /* 0x000fe40007f3e0ff */
[----:B------:R-:W-:Y:S02]  /*0b40*/  ISETP.NE.AND P0, PT, R2, RZ, PT ;  /* 0x000000ff0200720c */ /* 0x000fe40003f05270 */
[----:B------:R-:W-:-:S02]  /*0b50*/  IADD3 R11, PT, PT, R11, R0, RZ ;  /* 0x000000000b0b7210 */ /* 0x000fc40007ffe0ff */
[----:B0-----:R-:W-:Y:S01]  /*0b60*/  IADD3.X R9, PT, PT, RZ, R9, RZ, P1, !PT ;  /* 0x00000009ff097210 */ /* 0x001fe20000ffe4ff */
[----:B--2---:R-:W-:-:S08]  /*0b70*/  FFMA R19, R8, R4, R19 ;  /* 0x0000000408137223 */ /* 0x004fd00000000013 */
[----:B------:R-:W-:Y:S05]  /*0b80*/  @P0 BRA `(.L_x_28) ;  /* 0xfffffffc00d40947 */ /* 0x000fea000383ffff */
.L_x_23:
[----:B------:R-:W1:Y:S01]  /*0b90*/  LDC.64 R4, c[0x0][0x390] ;  /* 0x0000e400ff047b82 */ /* 0x000e620000000a00 */
[----:B------:R-:W-:Y:S01]  /*0ba0*/  FMNMX R19, RZ, R19, !PT ;  /* 0x00000013ff137209 */ /* 0x000fe20007800000 */
[----:B-1----:R-:W-:-:S05]  /*0bb0*/  IMAD.WIDE R2, R3, 0x4, R4 ;  /* 0x0000000403027825 */ /* 0x002fca00078e0204 */
[----:B0-----:R-:W-:Y:S01]  /*0bc0*/  STG.E desc[UR6][R2.64], R19 ;  /* 0x0000001302007986 */ /* 0x001fe2000c101906 */
[----:B------:R-:W-:Y:S05]  /*0bd0*/  EXIT ;  /* 0x000000000000794d */ /* 0x000fea0003800000 */
.L_x_29:
        /* <DEDUP_REMOVED lines=10> */
.L_x_41:


//--------------------- .text.forward_hidden1     --------------------------
	.section	.text.forward_hidden1,"ax",@progbits
	.align	128
        .global         forward_hidden1
        .type           forward_hidden1,@function
        .size           forward_hidden1,(.L_x_42 - forward_hidden1)
        .other          forward_hidden1,@"STO_CUDA_ENTRY STV_DEFAULT"
forward_hidden1:
.text.forward_hidden1:
        /* <DEDUP_REMOVED lines=29> */
.L_x_32:
        /* <DEDUP_REMOVED lines=71> */
.L_x_31:
        /* <DEDUP_REMOVED lines=42> */
.L_x_33:
        /* <DEDUP_REMOVED lines=26> */
.L_x_34:
        /* <DEDUP_REMOVED lines=8> */
.L_x_35:
        /* <DEDUP_REMOVED lines=10> */
.L_x_30:
[----:B------:R-:W0:Y:S01]  /*0ba0*/  LDC.64 R4, c[0x0][0x390] ;  /* 0x0000e400ff047b82 */ /* 0x000e220000000a00 */
[----:B------:R-:W-:Y:S01]  /*0bb0*/  FMNMX R17, RZ, R17, !PT ;  /* 0x00000011ff117209 */ /* 0x000fe20007800000 */
[----:B0-----:R-:W-:-:S05]  /*0bc0*/  IMAD.WIDE R2, R3, 0x4, R4 ;  /* 0x0000000403027825 */ /* 0x001fca00078e0204 */
[----:B------:R-:W-:Y:S01]  /*0bd0*/  STG.E desc[UR10][R2.64], R17 ;  /* 0x0000001102007986 */ /* 0x000fe2000c10190a */
[----:B------:R-:W-:Y:S05]  /*0be0*/  EXIT ;  /* 0x000000000000794d */ /* 0x000fea0003800000 */
.L_x_36:
        /* <DEDUP_REMOVED lines=9> */
.L_x_42:


//--------------------- .nv.shared.reserved.0     --------------------------
	.section	.nv.shared.reserved.0,"aw",@nobits
	.weak		__nv_reservedSMEM_offset_0_alias
	.size		__nv_reservedSMEM_offset_0_alias, 0, 64
	.other		__nv_reservedSMEM_offset_0_alias,@"STO_CUDA_RESERVED_SHARED STV_DEFAULT"
__nv_reservedSMEM_offset_0_alias:
	.zero		0
	.zero		64


//--------------------- .nv.constant0.train       --------------------------
	.section	.nv.constant0.train,"a",@progbits
	.sectionflags	@""
	.align	4
.nv.constant0.train:
	.zero		920


//--------------------- .nv.constant0.forward_value --------------------------
	.section	.nv.constant0.forward_value,"a",@progbits
	.sectionflags	@""
	.align	4
.nv.constant0.forward_value:
	.zero		924


//--------------------- .nv.constant0.forward_output --------------------------
	.section	.nv.constant0.forward_output,"a",@progbits
	.sectionflags	@""
	.align	4
.nv.constant0.forward_output:
	.zero		928


//--------------------- .nv.constant0.forward_hidden2 --------------------------
	.section	.nv.constant0.forward_hidden2,"a",@progbits
	.sectionflags	@""
	.align	4
.nv.constant0.forward_hidden2:
	.zero		924


//--------------------- .nv.constant0.forward_hidden1 --------------------------
	.section	.nv.constant0.forward_hidden1,"a",@progbits
	.sectionflags	@""
	.align	4
.nv.constant0.forward_hidden1:
	.zero		928


//--------------------- SYMBOLS --------------------------

	.type		.nv.reservedSmem.offset0,@object
	.size		.nv.reservedSmem.offset0,0x4
